	.headerflags	@"EF_CUDA_TEXMODE_UNIFIED EF_CUDA_64BIT_ADDRESS EF_CUDA_SM86 EF_CUDA_VIRTUAL_SM(EF_CUDA_SM86)"
	.elftype	@"ET_EXEC"


//--------------------- .nv.info                  --------------------------
	.section	.nv.info,"",@"SHT_CUDA_INFO"
	.align	4


	//----- nvinfo : EIATTR_REGCOUNT
	.align		4
        /*0000*/ 	.byte	0x04, 0x2f
        /*0002*/ 	.short	(.L_1 - .L_0)
	.align		4
.L_0:
        /*0004*/ 	.word	index@(chunk_gated_delta_rule_fwd_kernel_h_blockdim64)
        /*0008*/ 	.word	0x000000b2


	//----- nvinfo : EIATTR_MAX_STACK_SIZE
	.align		4
.L_1:
        /*000c*/ 	.byte	0x04, 0x23
        /*000e*/ 	.short	(.L_3 - .L_2)
	.align		4
.L_2:
        /*0010*/ 	.word	index@(chunk_gated_delta_rule_fwd_kernel_h_blockdim64)
        /*0014*/ 	.word	0x00000000


	//----- nvinfo : EIATTR_MIN_STACK_SIZE
	.align		4
.L_3:
        /*0018*/ 	.byte	0x04, 0x12
        /*001a*/ 	.short	(.L_5 - .L_4)
	.align		4
.L_4:
        /*001c*/ 	.word	index@(chunk_gated_delta_rule_fwd_kernel_h_blockdim64)
        /*0020*/ 	.word	0x00000000


	//----- nvinfo : EIATTR_FRAME_SIZE
	.align		4
.L_5:
        /*0024*/ 	.byte	0x04, 0x11
        /*0026*/ 	.short	(.L_7 - .L_6)
	.align		4
.L_6:
        /*0028*/ 	.word	index@(chunk_gated_delta_rule_fwd_kernel_h_blockdim64)
        /*002c*/ 	.word	0x00000000
.L_7:


//--------------------- .nv.info.chunk_gated_delta_rule_fwd_kernel_h_blockdim64 --------------------------
	.section	.nv.info.chunk_gated_delta_rule_fwd_kernel_h_blockdim64,"",@"SHT_CUDA_INFO"
	.align	4


	//----- nvinfo : EIATTR_CUDA_API_VERSION
	.align		4
        /*0000*/ 	.byte	0x04, 0x37
        /*0002*/ 	.short	(.L_9 - .L_8)
.L_8:
        /*0004*/ 	.word	0x0000007b


	//----- nvinfo : EIATTR_SW2861232_WAR
	.align		4
.L_9:
        /*0008*/ 	.byte	0x01, 0x35
	.zero		2


	//----- nvinfo : EIATTR_PARAM_CBANK
	.align		4
        /*000c*/ 	.byte	0x04, 0x0a
        /*000e*/ 	.short	(.L_11 - .L_10)
	.align		4
.L_10:
        /*0010*/ 	.word	index@(.nv.constant0.chunk_gated_delta_rule_fwd_kernel_h_blockdim64)
        /*0014*/ 	.short	0x0160
        /*0016*/ 	.short	0x0044


	//----- nvinfo : EIATTR_CBANK_PARAM_SIZE
	.align		4
.L_11:
        /*0018*/ 	.byte	0x03, 0x19
        /*001a*/ 	.short	0x0044


	//----- nvinfo : EIATTR_KPARAM_INFO
	.align		4
        /*001c*/ 	.byte	0x04, 0x17
        /*001e*/ 	.short	(.L_13 - .L_12)
.L_12:
        /*0020*/ 	.word	0x00000000
        /*0024*/ 	.short	0x0008
        /*0026*/ 	.short	0x0040
        /*0028*/ 	.byte	0x00, 0xf0, 0x11, 0x00


	//----- nvinfo : EIATTR_KPARAM_INFO
	.align		4
.L_13:
        /*002c*/ 	.byte	0x04, 0x17
        /*002e*/ 	.short	(.L_15 - .L_14)
.L_14:
        /*0030*/ 	.word	0x00000000
        /*0034*/ 	.short	0x0007
        /*0036*/ 	.short	0x0038
        /*0038*/ 	.byte	0x00, 0xf0, 0x21, 0x00


	//----- nvinfo : EIATTR_KPARAM_INFO
	.align		4
.L_15:
        /*003c*/ 	.byte	0x04, 0x17
        /*003e*/ 	.short	(.L_17 - .L_16)
.L_16:
        /*0040*/ 	.word	0x00000000
        /*0044*/ 	.short	0x0006
        /*0046*/ 	.short	0x0030
        /*0048*/ 	.byte	0x00, 0xf0, 0x21, 0x00


	//----- nvinfo : EIATTR_KPARAM_INFO
	.align		4
.L_17:
        /*004c*/ 	.byte	0x04, 0x17
        /*004e*/ 	.short	(.L_19 - .L_18)
.L_18:
        /*0050*/ 	.word	0x00000000
        /*0054*/ 	.short	0x0005
        /*0056*/ 	.short	0x0028
        /*0058*/ 	.byte	0x00, 0xf0, 0x21, 0x00


	//----- nvinfo : EIATTR_KPARAM_INFO
	.align		4
.L_19:
        /*005c*/ 	.byte	0x04, 0x17
        /*005e*/ 	.short	(.L_21 - .L_20)
.L_20:
        /*0060*/ 	.word	0x00000000
        /*0064*/ 	.short	0x0004
        /*0066*/ 	.short	0x0020
        /*0068*/ 	.byte	0x00, 0xf0, 0x21, 0x00


	//----- nvinfo : EIATTR_KPARAM_INFO
	.align		4
.L_21:
        /*006c*/ 	.byte	0x04, 0x17
        /*006e*/ 	.short	(.L_23 - .L_22)
.L_22:
        /*0070*/ 	.word	0x00000000
        /*0074*/ 	.short	0x0003
        /*0076*/ 	.short	0x0018
        /*0078*/ 	.byte	0x00, 0xf0, 0x21, 0x00


	//----- nvinfo : EIATTR_KPARAM_INFO
	.align		4
.L_23:
        /*007c*/ 	.byte	0x04, 0x17
        /*007e*/ 	.short	(.L_25 - .L_24)
.L_24:
        /*0080*/ 	.word	0x00000000
        /*0084*/ 	.short	0x0002
        /*0086*/ 	.short	0x0010
        /*0088*/ 	.byte	0x00, 0xf0, 0x21, 0x00


	//----- nvinfo : EIATTR_KPARAM_INFO
	.align		4
.L_25:
        /*008c*/ 	.byte	0x04, 0x17
        /*008e*/ 	.short	(.L_27 - .L_26)
.L_26:
        /*0090*/ 	.word	0x00000000
        /*0094*/ 	.short	0x0001
        /*0096*/ 	.short	0x0008
        /*0098*/ 	.byte	0x00, 0xf0, 0x21, 0x00


	//----- nvinfo : EIATTR_KPARAM_INFO
	.align		4
.L_27:
        /*009c*/ 	.byte	0x04, 0x17
        /*009e*/ 	.short	(.L_29 - .L_28)
.L_28:
        /*00a0*/ 	.word	0x00000000
        /*00a4*/ 	.short	0x0000
        /*00a6*/ 	.short	0x0000
        /*00a8*/ 	.byte	0x00, 0xf0, 0x21, 0x00


	//----- nvinfo : EIATTR_MAXREG_COUNT
	.align		4
.L_29:
        /*00ac*/ 	.byte	0x03, 0x1b
        /*00ae*/ 	.short	0x00ff


	//----- nvinfo : EIATTR_EXIT_INSTR_OFFSETS
	.align		4
        /*00b0*/ 	.byte	0x04, 0x1c
        /*00b2*/ 	.short	(.L_31 - .L_30)


	//   ....[0]....
.L_30:
        /*00b4*/ 	.word	0x00003770


	//   ....[1]....
        /*00b8*/ 	.word	0x000037a0


	//----- nvinfo : EIATTR_MAX_THREADS
	.align		4
.L_31:
        /*00bc*/ 	.byte	0x04, 0x05
        /*00be*/ 	.short	(.L_33 - .L_32)
.L_32:
        /*00c0*/ 	.word	0x00000080
        /*00c4*/ 	.word	0x00000001
        /*00c8*/ 	.word	0x00000001
.L_33:


//--------------------- .nv.rel.action            --------------------------
	.section	.nv.rel.action,"",@"SHT_CUDA_RELOCINFO"
	.align	8
	.sectionentsize	8
        /*0000*/ 	.byte	0x73, 0x00, 0x00, 0x00, 0x00, 0x00, 0x00, 0x00, 0x00, 0x00, 0x00, 0x11, 0x25, 0x00, 0x05, 0x36


//--------------------- .nv.constant0.chunk_gated_delta_rule_fwd_kernel_h_blockdim64 --------------------------
	.section	.nv.constant0.chunk_gated_delta_rule_fwd_kernel_h_blockdim64,"a",@progbits
	.align	4
.nv.constant0.chunk_gated_delta_rule_fwd_kernel_h_blockdim64:
	.zero		420


//--------------------- .text.chunk_gated_delta_rule_fwd_kernel_h_blockdim64 --------------------------
	.section	.text.chunk_gated_delta_rule_fwd_kernel_h_blockdim64,"ax",@progbits
	.sectionflags	@"SHF_BARRIERS=1"
	.sectioninfo	@"SHI_REGISTERS=178"
	.align	128
        .global         chunk_gated_delta_rule_fwd_kernel_h_blockdim64
        .type           chunk_gated_delta_rule_fwd_kernel_h_blockdim64,@function
        .size           chunk_gated_delta_rule_fwd_kernel_h_blockdim64,(.L_x_4 - chunk_gated_delta_rule_fwd_kernel_h_blockdim64)
        .other          chunk_gated_delta_rule_fwd_kernel_h_blockdim64,@"STO_CUDA_ENTRY STV_DEFAULT"
chunk_gated_delta_rule_fwd_kernel_h_blockdim64:
.text.chunk_gated_delta_rule_fwd_kernel_h_blockdim64:
[----:B------:R-:W-:-:S02]  /*0000*/  IMAD.MOV.U32 R1, RZ, RZ, c[0x0][0x28] ;  /* 0x00000a00ff017624 */ /* 0x000fc400078e00ff */
[----:B------:R-:W1:Y:S01]  /*0010*/  S2R R24, SR_CTAID.Y ;  /* 0x0000000000187919 */ /* 0x000e620000002600 */
[----:B------:R-:W-:Y:S01]  /*0020*/  IMAD.MOV.U32 R2, RZ, RZ, 0x4 ;  /* 0x00000004ff027424 */ /* 0x000fe200078e00ff */
[----:B------:R-:W-:Y:S01]  /*0030*/  ULDC.64 UR6, c[0x0][0x118] ;  /* 0x0000460000067ab9 */ /* 0x000fe20000000a00 */
[----:B-1----:R-:W-:-:S04]  /*0040*/  SHF.R.S32.HI R3, RZ, 0x1f, R24 ;  /* 0x0000001fff037819 */ /* 0x002fc80000011418 */
[----:B------:R-:W-:-:S04]  /*0050*/  LEA.HI R0, R3, R24, RZ, 0x4 ;  /* 0x0000001803007211 */ /* 0x000fc800078f20ff */
[----:B------:R-:W-:-:S05]  /*0060*/  SHF.R.S32.HI R25, RZ, 0x4, R0 ;  /* 0x00000004ff197819 */ /* 0x000fca0000011400 */
[----:B------:R-:W-:-:S05]  /*0070*/  IMAD.WIDE R2, R25, R2, c[0x0][0x190] ;  /* 0x0000640019027625 */ /* 0x000fca00078e0202 */
[----:B------:R1:W2:Y:S04]  /*0080*/  LDG.E R159, [R2.64] ;  /* 0x00000006029f7981 */ /* 0x0002a8000c1e1900 */
[----:B------:R1:W3:Y:S01]  /*0090*/  LDG.E R10, [R2.64+0x4] ;  /* 0x00000406020a7981 */ /* 0x0002e2000c1e1900 */
[----:B------:R-:W-:-:S03]  /*00a0*/  IMAD.MOV.U32 R162, RZ, RZ, 0x2 ;  /* 0x00000002ffa27424 */ /* 0x000fc600078e00ff */
[----:B------:R-:W1:Y:S04]  /*00b0*/  S2R R39, SR_TID.X ;  /* 0x0000000000277919 */ /* 0x000e680000002100 */
[----:B------:R-:W1:Y:S02]  /*00c0*/  S2R R158, SR_CTAID.X ;  /* 0x00000000009e7919 */ /* 0x000e640000002500 */
[----:B-1----:R-:W-:Y:S01]  /*00d0*/  SHF.R.U32.HI R33, RZ, 0x3, R39 ;  /* 0x00000003ff217819 */ /* 0x002fe20000011627 */
[C---:B------:R-:W-:Y:S01]  /*00e0*/  IMAD.SHL.U32 R35, R39.reuse, 0x8, RZ ;  /* 0x0000000827237824 */ /* 0x040fe200078e00ff */
[----:B------:R-:W-:Y:S02]  /*00f0*/  LOP3.LUT R11, R39, 0x40, RZ, 0xc0, !PT ;  /* 0x00000040270b7812 */ /* 0x000fe400078ec0ff */
[----:B------:R-:W-:Y:S01]  /*0100*/  SGXT.U32 R33, R33, 0x3 ;  /* 0x000000032121781a */ /* 0x000fe20000000000 */
[----:B------:R-:W-:Y:S01]  /*0110*/  IMAD.SHL.U32 R158, R158, 0x20, RZ ;  /* 0x000000209e9e7824 */ /* 0x000fe200078e00ff */
[----:B------:R-:W-:-:S02]  /*0120*/  SHF.R.U32.HI R36, RZ, 0x3, R11 ;  /* 0x00000003ff247819 */ /* 0x000fc4000001160b */
[----:B------:R-:W-:Y:S01]  /*0130*/  LOP3.LUT R4, R35, 0x38, RZ, 0xc0, !PT ;  /* 0x0000003823047812 */ /* 0x000fe200078ec0ff */
[C---:B------:R-:W-:Y:S01]  /*0140*/  IMAD.SHL.U32 R12, R33.reuse, 0x10, RZ ;  /* 0x00000010210c7824 */ /* 0x040fe200078e00ff */
[C---:B------:R-:W-:Y:S02]  /*0150*/  LOP3.LUT R34, R33.reuse, R36, RZ, 0xfc, !PT ;  /* 0x0000002421227212 */ /* 0x040fe400078efcff */
[C-C-:B------:R-:W-:Y:S01]  /*0160*/  LOP3.LUT R38, R33.reuse, 0x10, R36.reuse, 0xfe, !PT ;  /* 0x0000001021267812 */ /* 0x140fe200078efe24 */
[----:B------:R-:W-:Y:S01]  /*0170*/  IMAD.SHL.U32 R13, R4, 0x2, RZ ;  /* 0x00000002040d7824 */ /* 0x000fe200078e00ff */
[C-C-:B------:R-:W-:Y:S01]  /*0180*/  LOP3.LUT R40, R33.reuse, 0x20, R36.reuse, 0xfe, !PT ;  /* 0x0000002021287812 */ /* 0x140fe200078efe24 */
[----:B------:R-:W-:Y:S01]  /*0190*/  IMAD.WIDE.U32 R2, R34, 0x800, RZ ;  /* 0x0000080022027825 */ /* 0x000fe200078e00ff */
[----:B------:R-:W-:Y:S02]  /*01a0*/  LOP3.LUT R42, R33, 0x30, R36, 0xfe, !PT ;  /* 0x00000030212a7812 */ /* 0x000fe400078efe24 */
[----:B------:R-:W-:Y:S01]  /*01b0*/  SHF.R.U32.HI R31, RZ, 0x2, R39 ;  /* 0x00000002ff1f7819 */ /* 0x000fe20000011627 */
[----:B------:R-:W-:Y:S01]  /*01c0*/  IMAD.WIDE.U32 R4, R38, 0x800, RZ ;  /* 0x0000080026047825 */ /* 0x000fe200078e00ff */
[----:B------:R-:W-:-:S02]  /*01d0*/  LOP3.LUT R17, R2, 0x38, R35, 0xf8, !PT ;  /* 0x0000003802117812 */ /* 0x000fc400078ef823 */
[----:B------:R-:W-:Y:S01]  /*01e0*/  SHF.R.U32.HI R30, RZ, 0x2, R39 ;  /* 0x00000002ff1e7819 */ /* 0x000fe20000011627 */
[----:B------:R-:W-:Y:S01]  /*01f0*/  IMAD.WIDE.U32 R6, R40, 0x800, RZ ;  /* 0x0000080028067825 */ /* 0x000fe200078e00ff */
[C---:B------:R-:W-:Y:S02]  /*0200*/  SHF.L.U64.HI R43, R17.reuse, 0x1, R3 ;  /* 0x00000001112b7819 */ /* 0x040fe40000010203 */
[----:B------:R-:W-:Y:S01]  /*0210*/  LOP3.LUT R3, R0, 0xfffffff0, RZ, 0xc0, !PT ;  /* 0xfffffff000037812 */ /* 0x000fe200078ec0ff */
[----:B------:R-:W-:Y:S01]  /*0220*/  IMAD.WIDE.U32 R8, R42, 0x800, RZ ;  /* 0x000008002a087825 */ /* 0x000fe200078e00ff */
[--C-:B------:R-:W-:Y:S02]  /*0230*/  LOP3.LUT R19, R4, 0x38, R35.reuse, 0xf8, !PT ;  /* 0x0000003804137812 */ /* 0x100fe400078ef823 */
[----:B------:R-:W-:Y:S01]  /*0240*/  LOP3.LUT R21, R6, 0x38, R35, 0xf8, !PT ;  /* 0x0000003806157812 */ /* 0x000fe200078ef823 */
[----:B------:R-:W-:Y:S01]  /*0250*/  IMAD.IADD R0, R24, 0x1, -R3 ;  /* 0x0000000118007824 */ /* 0x000fe200078e0a03 */
[----:B------:R-:W-:Y:S01]  /*0260*/  LOP3.LUT R23, R8, 0x38, R35, 0xf8, !PT ;  /* 0x0000003808177812 */ /* 0x000fe200078ef823 */
[----:B------:R-:W-:Y:S01]  /*0270*/  IMAD.SHL.U32 R17, R17, 0x2, RZ ;  /* 0x0000000211117824 */ /* 0x000fe200078e00ff */
[----:B------:R-:W-:Y:S01]  /*0280*/  SGXT.U32 R31, R31, 0x3 ;  /* 0x000000031f1f781a */ /* 0x000fe20000000000 */
[----:B------:R-:W-:Y:S01]  /*0290*/  IMAD.SHL.U32 R155, R34, 0x80, RZ ;  /* 0x00000080229b7824 */ /* 0x000fe200078e00ff */
[C---:B------:R-:W-:Y:S01]  /*02a0*/  SHF.L.U64.HI R41, R19.reuse, 0x1, R5 ;  /* 0x0000000113297819 */ /* 0x040fe20000010205 */
[----:B------:R-:W-:Y:S01]  /*02b0*/  IMAD.SHL.U32 R19, R19, 0x2, RZ ;  /* 0x0000000213137824 */ /* 0x000fe200078e00ff */
[C---:B------:R-:W-:Y:S01]  /*02c0*/  SHF.L.U64.HI R37, R21.reuse, 0x1, R7 ;  /* 0x0000000115257819 */ /* 0x040fe20000010207 */
[----:B------:R-:W-:Y:S01]  /*02d0*/  IMAD.SHL.U32 R21, R21, 0x2, RZ ;  /* 0x0000000215157824 */ /* 0x000fe200078e00ff */
[C---:B------:R-:W-:Y:S01]  /*02e0*/  SHF.L.U64.HI R27, R23.reuse, 0x1, R9 ;  /* 0x00000001171b7819 */ /* 0x040fe20000010209 */
[----:B------:R-:W-:Y:S01]  /*02f0*/  IMAD.SHL.U32 R23, R23, 0x2, RZ ;  /* 0x0000000217177824 */ /* 0x000fe200078e00ff */
[----:B------:R-:W-:Y:S01]  /*0300*/  SHF.R.U32.HI R32, RZ, 0x2, R11 ;  /* 0x00000002ff207819 */ /* 0x000fe2000001160b */
[----:B------:R-:W-:Y:S01]  /*0310*/  IMAD.SHL.U32 R153, R40, 0x80, RZ ;  /* 0x0000008028997824 */ /* 0x000fe200078e00ff */
[----:B------:R-:W-:-:S02]  /*0320*/  LOP3.LUT R157, R31, 0x8, R30, 0xf8, !PT ;  /* 0x000000081f9d7812 */ /* 0x000fc400078ef81e */
[----:B------:R-:W-:Y:S02]  /*0330*/  LOP3.LUT R152, R12, R13, RZ, 0x3c, !PT ;  /* 0x0000000d0c987212 */ /* 0x000fe400078e3cff */
[----:B------:R-:W-:Y:S02]  /*0340*/  SHF.R.S32.HI R161, RZ, 0x1f, R158 ;  /* 0x0000001fffa17819 */ /* 0x000fe4000001149e */
[----:B------:R-:W-:Y:S02]  /*0350*/  LOP3.LUT R160, R158, 0x18, R35, 0xf8, !PT ;  /* 0x000000189ea07812 */ /* 0x000fe400078ef823 */
[----:B------:R-:W-:Y:S02]  /*0360*/  LOP3.LUT R157, R157, R32, RZ, 0xfc, !PT ;  /* 0x000000209d9d7212 */ /* 0x000fe400078efcff */
[-C--:B------:R-:W-:Y:S02]  /*0370*/  LOP3.LUT R155, R155, R152.reuse, RZ, 0xfc, !PT ;  /* 0x000000989b9b7212 */ /* 0x080fe400078efcff */
[C---:B------:R-:W-:Y:S01]  /*0380*/  LOP3.LUT R156, R157.reuse, 0x20, RZ, 0xfc, !PT ;  /* 0x000000209d9c7812 */ /* 0x040fe200078efcff */
[----:B------:R-:W-:Y:S01]  /*0390*/  IMAD.WIDE.U32 R14, R157, 0x800, R160 ;  /* 0x000008009d0e7825 */ /* 0x000fe200078e00a0 */
[----:B------:R-:W-:-:S03]  /*03a0*/  LOP3.LUT R153, R153, R152, RZ, 0xfc, !PT ;  /* 0x0000009899997212 */ /* 0x000fc600078efcff */
[----:B--2---:R-:W-:-:S04]  /*03b0*/  IMAD R29, R159, 0x10, R0 ;  /* 0x000000109f1d7824 */ /* 0x004fc800078e0200 */
[----:B------:R-:W-:Y:S02]  /*03c0*/  IMAD.SHL.U32 R29, R29, 0x80, RZ ;  /* 0x000000801d1d7824 */ /* 0x000fe400078e00ff */
[----:B---3--:R-:W-:Y:S02]  /*03d0*/  IMAD.IADD R159, R10, 0x1, -R159 ;  /* 0x000000010a9f7824 */ /* 0x008fe400078e0a9f */
[----:B------:R-:W-:-:S03]  /*03e0*/  IMAD.WIDE R2, R29, R162, c[0x0][0x170] ;  /* 0x00005c001d027625 */ /* 0x000fc600078e02a2 */
[----:B------:R-:W-:Y:S01]  /*03f0*/  IADD3 R28, R159, 0x3f, RZ ;  /* 0x0000003f9f1c7810 */ /* 0x000fe20007ffe0ff */
[-C--:B------:R-:W-:Y:S01]  /*0400*/  IMAD.WIDE R4, R29, R162.reuse, c[0x0][0x160] ;  /* 0x000058001d047625 */ /* 0x080fe200078e02a2 */
[C---:B------:R-:W-:Y:S02]  /*0410*/  IADD3 R6, P0, R2.reuse, R17, RZ ;  /* 0x0000001102067210 */ /* 0x040fe40007f1e0ff */
[C---:B------:R-:W-:Y:S02]  /*0420*/  IADD3 R8, P1, R2.reuse, R19, RZ ;  /* 0x0000001302087210 */ /* 0x040fe40007f3e0ff */
[C---:B------:R-:W-:Y:S01]  /*0430*/  IADD3 R10, P2, R2.reuse, R21, RZ ;  /* 0x00000015020a7210 */ /* 0x040fe20007f5e0ff */
[C---:B------:R-:W-:Y:S01]  /*0440*/  IMAD.X R7, R3.reuse, 0x1, R43, P0 ;  /* 0x0000000103077824 */ /* 0x040fe200000e062b */
[----:B------:R-:W-:Y:S01]  /*0450*/  IADD3 R12, P3, R2, R23, RZ ;  /* 0x00000017020c7210 */ /* 0x000fe20007f7e0ff */
[C---:B------:R-:W-:Y:S01]  /*0460*/  IMAD.X R9, R3.reuse, 0x1, R41, P1 ;  /* 0x0000000103097824 */ /* 0x040fe200008e0629 */
[----:B------:R-:W-:Y:S01]  /*0470*/  IADD3 R16, P0, R4, R17, RZ ;  /* 0x0000001104107210 */ /* 0x000fe20007f1e0ff */
[C---:B------:R-:W-:Y:S01]  /*0480*/  IMAD.X R11, R3.reuse, 0x1, R37, P2 ;  /* 0x00000001030b7824 */ /* 0x040fe200010e0625 */
[----:B------:R-:W-:Y:S01]  /*0490*/  ISETP.GT.AND P6, PT, R28, 0x3f, PT ;  /* 0x0000003f1c00780c */ /* 0x000fe20003fc4270 */
[----:B------:R-:W-:Y:S01]  /*04a0*/  IMAD.X R13, R3, 0x1, R27, P3 ;  /* 0x00000001030d7824 */ /* 0x000fe200018e061b */
[C---:B------:R-:W-:Y:S01]  /*04b0*/  IADD3 R22, P4, R4.reuse, R23, RZ ;  /* 0x0000001704167210 */ /* 0x040fe20007f9e0ff */
[----:B------:R-:W-:Y:S01]  /*04c0*/  IMAD.WIDE R2, R29, R162, c[0x0][0x168] ;  /* 0x00005a001d027625 */ /* 0x000fe200078e02a2 */
[----:B------:R-:W-:-:S02]  /*04d0*/  IADD3 R18, P2, R4, R19, RZ ;  /* 0x0000001304127210 */ /* 0x000fc40007f5e0ff */
[----:B------:R-:W-:Y:S01]  /*04e0*/  IADD3 R20, P3, R4, R21, RZ ;  /* 0x0000001504147210 */ /* 0x000fe20007f7e0ff */
[C---:B------:R-:W-:Y:S01]  /*04f0*/  IMAD.X R17, R5.reuse, 0x1, R43, P0 ;  /* 0x0000000105117824 */ /* 0x040fe200000e062b */
[----:B------:R-:W-:Y:S01]  /*0500*/  LEA R26, P1, R14, R2, 0x1 ;  /* 0x000000020e1a7211 */ /* 0x000fe200078208ff */
[C---:B------:R-:W-:Y:S01]  /*0510*/  IMAD.X R23, R5.reuse, 0x1, R27, P4 ;  /* 0x0000000105177824 */ /* 0x040fe200020e061b */
[----:B------:R-:W-:Y:S01]  /*0520*/  ISETP.GE.AND P0, PT, R34, R159, PT ;  /* 0x0000009f2200720c */ /* 0x000fe20003f06270 */
[C---:B------:R-:W-:Y:S01]  /*0530*/  IMAD.X R19, R5.reuse, 0x1, R41, P2 ;  /* 0x0000000105137824 */ /* 0x040fe200010e0629 */
[----:B------:R-:W-:Y:S01]  /*0540*/  SEL R4, RZ, 0x10, !P6 ;  /* 0x00000010ff047807 */ /* 0x000fe20007000000 */
[----:B------:R-:W-:Y:S01]  /*0550*/  IMAD.X R21, R5, 0x1, R37, P3 ;  /* 0x0000000105157824 */ /* 0x000fe200018e0625 */
[----:B------:R-:W-:Y:S01]  /*0560*/  LEA.HI.X R27, R14, R3, R15, 0x1, P1 ;  /* 0x000000030e1b7211 */ /* 0x000fe200008f0c0f */
[----:B------:R-:W-:Y:S01]  /*0570*/  IMAD.SHL.U32 R37, R42, 0x80, RZ ;  /* 0x000000802a257824 */ /* 0x000fe200078e00ff */
[----:B------:R-:W-:-:S02]  /*0580*/  ISETP.GE.AND P1, PT, R38, R159, PT ;  /* 0x0000009f2600720c */ /* 0x000fc40003f26270 */
[-C--:B------:R-:W-:Y:S02]  /*0590*/  ISETP.GE.AND P2, PT, R40, R159.reuse, PT ;  /* 0x0000009f2800720c */ /* 0x080fe40003f46270 */
[----:B------:R-:W-:Y:S02]  /*05a0*/  SEL R5, R4, RZ, !P0 ;  /* 0x000000ff04057207 */ /* 0x000fe40004000000 */
[----:B------:R-:W-:Y:S02]  /*05b0*/  ISETP.GE.AND P0, PT, R42, R159, PT ;  /* 0x0000009f2a00720c */ /* 0x000fe40003f06270 */
[C---:B------:R-:W-:Y:S02]  /*05c0*/  SEL R14, R4.reuse, RZ, !P1 ;  /* 0x000000ff040e7207 */ /* 0x040fe40004800000 */
[C---:B------:R-:W-:Y:S02]  /*05d0*/  SEL R15, R4.reuse, RZ, !P2 ;  /* 0x000000ff040f7207 */ /* 0x040fe40005000000 */
[----:B------:R-:W-:-:S02]  /*05e0*/  SEL R4, R4, RZ, !P0 ;  /* 0x000000ff04047207 */ /* 0x000fc40004000000 */
[----:B------:R-:W-:Y:S02]  /*05f0*/  ISETP.NE.U32.AND P2, PT, R5, RZ, PT ;  /* 0x000000ff0500720c */ /* 0x000fe40003f45070 */
[----:B------:R-:W-:Y:S01]  /*0600*/  ISETP.NE.U32.AND P5, PT, R4, RZ, PT ;  /* 0x000000ff0400720c */ /* 0x000fe20003fa5070 */
[----:B------:R-:W-:Y:S01]  /*0610*/  IMAD.WIDE.U32 R4, R156, 0x800, R160 ;  /* 0x000008009c047825 */ /* 0x000fe200078e00a0 */
[----:B------:R-:W-:Y:S02]  /*0620*/  ISETP.NE.U32.AND P4, PT, R15, RZ, PT ;  /* 0x000000ff0f00720c */ /* 0x000fe40003f85070 */
[----:B------:R-:W-:Y:S01]  /*0630*/  ISETP.GE.U32.AND P0, PT, R160, 0x80, PT ;  /* 0x00000080a000780c */ /* 0x000fe20003f06070 */
[----:B------:R-:W-:Y:S01]  /*0640*/  IMAD.SHL.U32 R15, R38, 0x80, RZ ;  /* 0x00000080260f7824 */ /* 0x000fe200078e00ff */
[----:B------:R-:W-:Y:S02]  /*0650*/  ISETP.NE.U32.AND P3, PT, R14, RZ, PT ;  /* 0x000000ff0e00720c */ /* 0x000fe40003f65070 */
[----:B------:R-:W-:-:S02]  /*0660*/  LEA R14, P1, R4, R2, 0x1 ;  /* 0x00000002040e7211 */ /* 0x000fc400078208ff */
[----:B------:R-:W-:Y:S01]  /*0670*/  ISETP.GE.U32.AND.EX P0, PT, R161, RZ, PT, P0 ;  /* 0x000000ffa100720c */ /* 0x000fe20003f06100 */
[----:B------:R1:W-:Y:S01]  /*0680*/  LDGSTS.E.BYPASS.128 [R155], [R6.64], P2 ;  /* 0x00000000069b7fae */ /* 0x0003e20009101c46 */
[----:B------:R-:W-:Y:S02]  /*0690*/  LOP3.LUT R154, R15, R152, RZ, 0xfc, !PT ;  /* 0x000000980f9a7212 */ /* 0x000fe400078efcff */
[----:B------:R-:W-:Y:S02]  /*06a0*/  LEA.HI.X R15, R4, R3, R5, 0x1, P1 ;  /* 0x00000003040f7211 */ /* 0x000fe400008f0c05 */
[----:B------:R-:W-:Y:S02]  /*06b0*/  ISETP.LT.AND P1, PT, R157, R159, !P0 ;  /* 0x0000009f9d00720c */ /* 0x000fe40004721270 */
[----:B------:R-:W-:Y:S01]  /*06c0*/  LOP3.LUT R2, R35, 0x18, RZ, 0xc0, !PT ;  /* 0x0000001823027812 */ /* 0x000fe200078ec0ff */
[----:B------:R1:W-:Y:S01]  /*06d0*/  LDGSTS.E.BYPASS.128 [R154], [R8.64], P3 ;  /* 0x00000000089a7fae */ /* 0x0003e20009901c46 */
[----:B------:R-:W-:-:S02]  /*06e0*/  SEL R3, RZ, 0x10, !P1 ;  /* 0x00000010ff037807 */ /* 0x000fc40004800000 */
[----:B------:R-:W-:Y:S01]  /*06f0*/  P2R R164, PR, RZ, 0x2 ;  /* 0x00000002ffa47803 */ /* 0x000fe20000000000 */
[----:B------:R-:W-:Y:S01]  /*0700*/  IMAD.SHL.U32 R2, R2, 0x2, RZ ;  /* 0x0000000202027824 */ /* 0x000fe200078e00ff */
[----:B------:R-:W-:Y:S01]  /*0710*/  SEL R3, R3, RZ, P6 ;  /* 0x000000ff03037207 */ /* 0x000fe20003000000 */
[----:B------:R1:W-:Y:S01]  /*0720*/  LDGSTS.E.BYPASS.128 [R153], [R10.64], P4 ;  /* 0x000000000a997fae */ /* 0x0003e2000a101c46 */
[----:B------:R-:W-:Y:S01]  /*0730*/  LOP3.LUT R152, R37, R152, RZ, 0xfc, !PT ;  /* 0x0000009825987212 */ /* 0x000fe200078efcff */
[--C-:B------:R-:W-:Y:S01]  /*0740*/  IMAD R151, R157, 0x40, R2.reuse ;  /* 0x000000409d977824 */ /* 0x100fe200078e0202 */
[----:B------:R-:W-:Y:S01]  /*0750*/  ISETP.NE.U32.AND P1, PT, R3, RZ, PT ;  /* 0x000000ff0300720c */ /* 0x000fe20003f25070 */
[----:B------:R-:W-:Y:S01]  /*0760*/  IMAD R150, R156, 0x40, R2 ;  /* 0x000000409c967824 */ /* 0x000fe200078e0202 */
[----:B------:R-:W-:Y:S01]  /*0770*/  P2R R4, PR, RZ, 0x4 ;  /* 0x00000004ff047803 */ /* 0x000fe20000000000 */
[----:B------:R2:W-:Y:S01]  /*0780*/  LDGSTS.E.BYPASS.128 [R152], [R12.64], P5 ;  /* 0x000000000c987fae */ /* 0x0005e2000a901c46 */
[----:B------:R-:W-:-:S03]  /*0790*/  IMAD.MOV.U32 R2, RZ, RZ, 0x8 ;  /* 0x00000008ff027424 */ /* 0x000fc600078e00ff */
[----:B------:R-:W0:Y:S04]  /*07a0*/  LDGDEPBAR ;  /* 0x00000000000079af */ /* 0x000e280000000000 */
[----:B------:R1:W-:Y:S04]  /*07b0*/  LDGSTS.E.BYPASS.128 [R155+0x2000], [R6.64+0x80], P2 ;  /* 0x02000080069b7fae */ /* 0x0003e80009101c46 */
[----:B------:R1:W-:Y:S04]  /*07c0*/  LDGSTS.E.BYPASS.128 [R154+0x2000], [R8.64+0x80], P3 ;  /* 0x02000080089a7fae */ /* 0x0003e80009901c46 */
[----:B------:R1:W-:Y:S04]  /*07d0*/  LDGSTS.E.BYPASS.128 [R153+0x2000], [R10.64+0x80], P4 ;  /* 0x020000800a997fae */ /* 0x0003e8000a101c46 */
[----:B------:R2:W-:Y:S04]  /*07e0*/  LDGSTS.E.BYPASS.128 [R152+0x2000], [R12.64+0x80], P5 ;  /* 0x020000800c987fae */ /* 0x0005e8000a901c46 */
[----:B------:R-:W0:Y:S04]  /*07f0*/  LDGDEPBAR ;  /* 0x00000000000079af */ /* 0x000e280000000000 */
[----:B------:R1:W-:Y:S01]  /*0800*/  LDGSTS.E.BYPASS.128 [R151+0x6000], [R26.64], P1 ;  /* 0x060000001a977fae */ /* 0x0003e20008901c46 */
[----:B------:R-:W-:-:S04]  /*0810*/  ISETP.LT.AND P1, PT, R156, R159, !P0 ;  /* 0x0000009f9c00720c */ /* 0x000fc80004721270 */
[----:B------:R-:W-:-:S04]  /*0820*/  SEL R3, RZ, 0x10, !P1 ;  /* 0x00000010ff037807 */ /* 0x000fc80004800000 */
[----:B------:R-:W-:-:S04]  /*0830*/  SEL R3, R3, RZ, P6 ;  /* 0x000000ff03037207 */ /* 0x000fc80003000000 */
[----:B------:R-:W-:Y:S01]  /*0840*/  ISETP.NE.U32.AND P2, PT, R3, RZ, PT ;  /* 0x000000ff0300720c */ /* 0x000fe20003f45070 */
[----:B------:R-:W-:Y:S01]  /*0850*/  IMAD.WIDE R2, R25, R2, c[0x0][0x198] ;  /* 0x0000660019027625 */ /* 0x000fe200078e0202 */
[----:B--2---:R-:W-:-:S05]  /*0860*/  LOP3.LUT R12, R39, 0x1f, RZ, 0xc0, !PT ;  /* 0x0000001f270c7812 */ /* 0x004fca00078ec0ff */
[----:B------:R1:W4:Y:S06]  /*0870*/  LDG.E R3, [R2.64] ;  /* 0x0000000602037981 */ /* 0x00032c000c1e1900 */
[----:B------:R1:W-:Y:S01]  /*0880*/  LDGSTS.E.BYPASS.128 [R150+0x6000], [R14.64], P2 ;  /* 0x060000000e967fae */ /* 0x0003e20009101c46 */
[----:B------:R-:W-:-:S03]  /*0890*/  ISETP.NE.AND P2, PT, R4, RZ, PT ;  /* 0x000000ff0400720c */ /* 0x000fc60003f45270 */
[----:B------:R-:W0:Y:S10]  /*08a0*/  LDGDEPBAR ;  /* 0x00000000000079af */ /* 0x000e340000000000 */
[----:B------:R1:W-:Y:S04]  /*08b0*/  LDGSTS.E.BYPASS.128 [R155+0x4000], [R16.64], P2 ;  /* 0x04000000109b7fae */ /* 0x0003e80009101c46 */
[----:B------:R1:W-:Y:S04]  /*08c0*/  LDGSTS.E.BYPASS.128 [R154+0x4000], [R18.64], P3 ;  /* 0x04000000129a7fae */ /* 0x0003e80009901c46 */
[----:B------:R1:W-:Y:S04]  /*08d0*/  LDGSTS.E.BYPASS.128 [R153+0x4000], [R20.64], P4 ;  /* 0x0400000014997fae */ /* 0x0003e8000a101c46 */
[----:B------:R1:W-:Y:S04]  /*08e0*/  LDGSTS.E.BYPASS.128 [R152+0x4000], [R22.64], P5 ;  /* 0x0400000016987fae */ /* 0x0003e8000a901c46 */
[----:B------:R-:W0:Y:S04]  /*08f0*/  LDGDEPBAR ;  /* 0x00000000000079af */ /* 0x000e280000000000 */
[----:B------:R1:W-:Y:S04]  /*0900*/  LDGSTS.E.BYPASS.128 [R155+0x7000], [R16.64+0x80], P2 ;  /* 0x07000080109b7fae */ /* 0x0003e80009101c46 */
[----:B------:R1:W-:Y:S04]  /*0910*/  LDGSTS.E.BYPASS.128 [R154+0x7000], [R18.64+0x80], P3 ;  /* 0x07000080129a7fae */ /* 0x0003e80009901c46 */
[----:B------:R1:W-:Y:S04]  /*0920*/  LDGSTS.E.BYPASS.128 [R153+0x7000], [R20.64+0x80], P4 ;  /* 0x0700008014997fae */ /* 0x0003e8000a101c46 */
[----:B------:R1:W-:Y:S04]  /*0930*/  LDGSTS.E.BYPASS.128 [R152+0x7000], [R22.64+0x80], P5 ;  /* 0x0700008016987fae */ /* 0x0003e8000a901c46 */
[----:B------:R-:W0:Y:S01]  /*0940*/  LDGDEPBAR ;  /* 0x00000000000079af */ /* 0x000e220000000000 */
[----:B------:R-:W-:-:S02]  /*0950*/  SHF.R.U32.HI R34, RZ, 0x5, R39 ;  /* 0x00000005ff227819 */ /* 0x000fc40000011627 */
[----:B------:R-:W-:Y:S01]  /*0960*/  LOP3.LUT R4, R30, 0x8, RZ, 0xc0, !PT ;  /* 0x000000081e047812 */ /* 0x000fe200078ec0ff */
[----:B------:R-:W-:-:S04]  /*0970*/  DEPBAR.LE SB0, 0x0 ;  /* 0x000080000000791a */ /* 0x000fc80000000000 */
[----:B------:R-:W-:Y:S06]  /*0980*/  BAR.SYNC 0x0 ;  /* 0x0000000000007b1d */ /* 0x000fec0000000000 */
[----:B------:R-:W-:Y:S05]  /*0990*/  @P6 BRA `(.L_x_0) ;  /* 0x0000019000006947 */ /* 0x000fea0003800000 */
[----:B-1----:R-:W-:Y:S01]  /*09a0*/  IMAD.SHL.U32 R32, R39, 0x2, RZ ;  /* 0x0000000227207824 */ /* 0x002fe200078e00ff */
[----:B------:R-:W-:Y:S01]  /*09b0*/  LOP3.LUT R34, R34, 0x3, RZ, 0xc0, !PT ;  /* 0x0000000322227812 */ /* 0x000fe200078ec0ff */
[----:B------:R-:W-:Y:S01]  /*09c0*/  CS2R R96, SRZ ;  /* 0x0000000000607805 */ /* 0x000fe2000001ff00 */
[----:B------:R-:W-:Y:S01]  /*09d0*/  SHF.R.U32.HI R143, RZ, 0x2, R12 ;  /* 0x00000002ff8f7819 */ /* 0x000fe2000001160c */
[----:B------:R-:W-:Y:S01]  /*09e0*/  CS2R R98, SRZ ;  /* 0x0000000000627805 */ /* 0x000fe2000001ff00 */
[----:B------:R-:W-:Y:S01]  /*09f0*/  LOP3.LUT R32, R32, 0x6, RZ, 0xc0, !PT ;  /* 0x0000000620207812 */ /* 0x000fe200078ec0ff */
[----:B------:R-:W-:Y:S01]  /*0a00*/  CS2R R100, SRZ ;  /* 0x0000000000647805 */ /* 0x000fe2000001ff00 */
        /* <DEDUP_REMOVED lines=13> */
[----:B------:R-:W-:Y:S01]  /*0ae0*/  IMAD R143, R34, 0x10, R143 ;  /* 0x00000010228f7824 */ /* 0x000fe200078e028f */
[----:B------:R-:W-:-:S02]  /*0af0*/  LOP3.LUT R30, R32, 0x8, RZ, 0xfc, !PT ;  /* 0x00000008201e7812 */ /* 0x000fc400078efcff */
[C---:B------:R-:W-:Y:S02]  /*0b00*/  LOP3.LUT R28, R32.reuse, 0x10, RZ, 0xfc, !PT ;  /* 0x00000010201c7812 */ /* 0x040fe400078efcff */
[----:B------:R-:W-:Y:S01]  /*0b10*/  LOP3.LUT R26, R32, 0x18, RZ, 0xfc, !PT ;  /* 0x00000018201a7812 */ /* 0x000fe200078efcff */
[----:B------:R-:W-:Y:S05]  /*0b20*/  BRA `(.L_x_1) ;  /* 0x0000271000007947 */ /* 0x000fea0003800000 */
.L_x_0:
[----:B-1----:R-:W-:Y:S01]  /*0b30*/  IADD3 R16, R31, R32, R4 ;  /* 0x000000201f107210 */ /* 0x002fe20007ffe004 */
[----:B----4-:R-:W-:Y:S01]  /*0b40*/  IMAD R163, R3, 0x10, R0 ;  /* 0x0000001003a37824 */ /* 0x010fe200078e0200 */
[----:B------:R-:W-:Y:S01]  /*0b50*/  LOP3.LUT R15, R39, 0x3, RZ, 0xc0, !PT ;  /* 0x00000003270f7812 */ /* 0x000fe200078ec0ff */
[----:B------:R-:W-:Y:S01]  /*0b60*/  IMAD.IADD R33, R33, 0x1, R36 ;  /* 0x0000000121217824 */ /* 0x000fe200078e0224 */
[--C-:B------:R-:W-:Y:S01]  /*0b70*/  SHF.R.U32.HI R0, RZ, 0x1, R39.reuse ;  /* 0x00000001ff007819 */ /* 0x100fe20000011627 */
[C---:B------:R-:W-:Y:S01]  /*0b80*/  IMAD.WIDE.U32 R6, R16.reuse, 0x1000, RZ ;  /* 0x0000100010067825 */ /* 0x040fe200078e00ff */
[----:B------:R-:W-:Y:S01]  /*0b90*/  SHF.R.S32.HI R3, RZ, 0x1f, R28 ;  /* 0x0000001fff037819 */ /* 0x000fe2000001141c */
[----:B------:R-:W-:Y:S01]  /*0ba0*/  CS2R R124, SRZ ;  /* 0x00000000007c7805 */ /* 0x000fe2000001ff00 */
[----:B------:R-:W-:Y:S01]  /*0bb0*/  IADD3 R19, R16, 0x20, RZ ;  /* 0x0000002010137810 */ /* 0x000fe20007ffe0ff */
[----:B------:R-:W-:Y:S01]  /*0bc0*/  IMAD.WIDE.U32 R4, R15, 0x10, RZ ;  /* 0x000000100f047825 */ /* 0x000fe200078e00ff */
[----:B------:R-:W-:Y:S01]  /*0bd0*/  LOP3.LUT R31, R31, 0x30, R0, 0xf8, !PT ;  /* 0x000000301f1f7812 */ /* 0x000fe200078ef800 */
[----:B------:R-:W-:Y:S01]  /*0be0*/  CS2R R126, SRZ ;  /* 0x00000000007e7805 */ /* 0x000fe2000001ff00 */
[----:B------:R-:W-:Y:S01]  /*0bf0*/  LOP3.LUT R0, R39, 0x7, RZ, 0xc0, !PT ;  /* 0x0000000727007812 */ /* 0x000fe200078ec0ff */
[C---:B------:R-:W-:Y:S01]  /*0c00*/  IMAD.WIDE.U32 R10, R33.reuse, 0x1000, RZ ;  /* 0x00001000210a7825 */ /* 0x040fe200078e00ff */
[----:B------:R-:W-:Y:S01]  /*0c10*/  IADD3 R20, R33, 0x30, RZ ;  /* 0x0000003021147810 */ /* 0x000fe20007ffe0ff */
[----:B------:R-:W-:Y:S01]  /*0c20*/  CS2R R80, SRZ ;  /* 0x0000000000507805 */ /* 0x000fe2000001ff00 */
[----:B------:R-:W-:Y:S01]  /*0c30*/  LEA.HI R149, R3, R28, RZ, 0x6 ;  /* 0x0000001c03957211 */ /* 0x000fe200078f30ff */
[----:B------:R-:W-:Y:S01]  /*0c40*/  IMAD.WIDE.U32 R2, R19, 0x1000, RZ ;  /* 0x0000100013027825 */ /* 0x000fe200078e00ff */
[C---:B------:R-:W-:Y:S01]  /*0c50*/  LOP3.LUT R21, R33.reuse, 0x20, RZ, 0xfc, !PT ;  /* 0x0000002021157812 */ /* 0x040fe200078efcff */
[----:B------:R-:W-:Y:S01]  /*0c60*/  CS2R R82, SRZ ;  /* 0x0000000000527805 */ /* 0x000fe2000001ff00 */
[----:B------:R-:W-:Y:S01]  /*0c70*/  IADD3 R22, R33, 0x10, RZ ;  /* 0x0000001021167810 */ /* 0x000fe20007ffe0ff */
[----:B------:R-:W-:Y:S01]  /*0c80*/  IMAD.WIDE.U32 R8, R0, 0x10, RZ ;  /* 0x0000001000087825 */ /* 0x000fe200078e00ff */
[-C--:B------:R-:W-:Y:S01]  /*0c90*/  LOP3.LUT R23, R6, R4.reuse, RZ, 0xfc, !PT ;  /* 0x0000000406177212 */ /* 0x080fe200078efcff */
[----:B------:R-:W-:Y:S01]  /*0ca0*/  CS2R R84, SRZ ;  /* 0x0000000000547805 */ /* 0x000fe2000001ff00 */
[-C--:B------:R-:W-:Y:S01]  /*0cb0*/  LOP3.LUT R17, R7, R5.reuse, RZ, 0xfc, !PT ;  /* 0x0000000507117212 */ /* 0x080fe200078efcff */
[----:B------:R-:W-:Y:S01]  /*0cc0*/  IMAD.WIDE.U32 R6, R20, 0x1000, RZ ;  /* 0x0000100014067825 */ /* 0x000fe200078e00ff */
[----:B------:R-:W-:Y:S01]  /*0cd0*/  LOP3.LUT R34, R34, 0x3, RZ, 0xc0, !PT ;  /* 0x0000000322227812 */ /* 0x000fe200078ec0ff */
[----:B------:R-:W-:Y:S01]  /*0ce0*/  CS2R R86, SRZ ;  /* 0x0000000000567805 */ /* 0x000fe2000001ff00 */
[----:B------:R-:W-:Y:S01]  /*0cf0*/  LOP3.LUT R27, R2, R4, RZ, 0xfc, !PT ;  /* 0x00000004021b7212 */ /* 0x000fe200078efcff */
[----:B------:R-:W-:Y:S01]  /*0d00*/  IMAD.SHL.U32 R38, R39, 0x2, RZ ;  /* 0x0000000227267824 */ /* 0x000fe200078e00ff */
[----:B------:R-:W-:Y:S01]  /*0d10*/  LOP3.LUT R41, R3, R5, RZ, 0xfc, !PT ;  /* 0x0000000503297212 */ /* 0x000fe200078efcff */
[----:B------:R-:W-:Y:S01]  /*0d20*/  IMAD.WIDE.U32 R2, R21, 0x1000, RZ ;  /* 0x0000100015027825 */ /* 0x000fe200078e00ff */
[-C--:B------:R-:W-:Y:S01]  /*0d30*/  LOP3.LUT R14, R10, R8.reuse, RZ, 0xfc, !PT ;  /* 0x000000080a0e7212 */ /* 0x080fe200078efcff */
[----:B------:R-:W-:Y:S01]  /*0d40*/  CS2R R88, SRZ ;  /* 0x0000000000587805 */ /* 0x000fe2000001ff00 */
[-C--:B------:R-:W-:Y:S01]  /*0d50*/  LOP3.LUT R43, R7, R9.reuse, RZ, 0xfc, !PT ;  /* 0x00000009072b7212 */ /* 0x080fe200078efcff */
[----:B------:R-:W-:Y:S01]  /*0d60*/  IMAD.WIDE.U32 R4, R22, 0x1000, RZ ;  /* 0x0000100016047825 */ /* 0x000fe200078e00ff */
[-C--:B------:R-:W-:Y:S01]  /*0d70*/  LOP3.LUT R37, R6, R8.reuse, RZ, 0xfc, !PT ;  /* 0x0000000806257212 */ /* 0x080fe200078efcff */
[----:B------:R-:W-:Y:S01]  /*0d80*/  CS2R R90, SRZ ;  /* 0x00000000005a7805 */ /* 0x000fe2000001ff00 */
[--C-:B------:R-:W-:Y:S01]  /*0d90*/  SHF.R.U32.HI R7, RZ, 0x3, R39.reuse ;  /* 0x00000003ff077819 */ /* 0x100fe20000011627 */
[----:B------:R-:W-:Y:S01]  /*0da0*/  IMAD.SHL.U32 R10, R34, 0x2, RZ ;  /* 0x00000002220a7824 */ /* 0x000fe200078e00ff */
[----:B------:R-:W-:Y:S01]  /*0db0*/  SHF.R.U32.HI R6, RZ, 0x4, R12 ;  /* 0x00000004ff067819 */ /* 0x000fe2000001160c */
[----:B------:R-:W-:Y:S01]  /*0dc0*/  IMAD.SHL.U32 R0, R0, 0x80, RZ ;  /* 0x0000008000007824 */ /* 0x000fe200078e00ff */
[-C--:B------:R-:W-:Y:S01]  /*0dd0*/  LOP3.LUT R55, R11, R9.reuse, RZ, 0xfc, !PT ;  /* 0x000000090b377212 */ /* 0x080fe200078efcff */
[----:B------:R-:W-:Y:S01]  /*0de0*/  IMAD.SHL.U32 R31, R31, 0x20, RZ ;  /* 0x000000201f1f7824 */ /* 0x000fe200078e00ff */
[-C--:B------:R-:W-:Y:S01]  /*0df0*/  LOP3.LUT R57, R3, R9.reuse, RZ, 0xfc, !PT ;  /* 0x0000000903397212 */ /* 0x080fe200078efcff */
[----:B------:R-:W-:Y:S01]  /*0e00*/  IMAD.SHL.U32 R163, R163, 0x4000, RZ ;  /* 0x00004000a3a37824 */ /* 0x000fe200078e00ff */
[----:B------:R-:W-:Y:S01]  /*0e10*/  LOP3.LUT R63, R5, R9, RZ, 0xfc, !PT ;  /* 0x00000009053f7212 */ /* 0x000fe200078efcff */
[----:B------:R-:W-:Y:S01]  /*0e20*/  CS2R R96, SRZ ;  /* 0x0000000000607805 */ /* 0x000fe2000001ff00 */
[----:B------:R-:W-:Y:S01]  /*0e30*/  SHF.R.U32.HI R9, RZ, 0x1, R39 ;  /* 0x00000001ff097819 */ /* 0x000fe20000011627 */
[----:B------:R-:W-:Y:S01]  /*0e40*/  CS2R R98, SRZ ;  /* 0x0000000000627805 */ /* 0x000fe2000001ff00 */
[--C-:B------:R-:W-:Y:S01]  /*0e50*/  LOP3.LUT R36, R36, 0x6, R7.reuse, 0xf8, !PT ;  /* 0x0000000624247812 */ /* 0x100fe200078ef807 */
[----:B------:R-:W-:Y:S01]  /*0e60*/  CS2R R100, SRZ ;  /* 0x0000000000647805 */ /* 0x000fe2000001ff00 */
[--C-:B------:R-:W-:Y:S01]  /*0e70*/  SHF.R.U32.HI R13, RZ, 0x1, R7.reuse ;  /* 0x00000001ff0d7819 */ /* 0x100fe20000011607 */
[----:B------:R-:W-:Y:S01]  /*0e80*/  CS2R R102, SRZ ;  /* 0x0000000000667805 */ /* 0x000fe2000001ff00 */
[----:B------:R-:W-:Y:S01]  /*0e90*/  LOP3.LUT R11, R38, 0x1e, RZ, 0xc0, !PT ;  /* 0x0000001e260b7812 */ /* 0x000fe200078ec0ff */
[----:B------:R-:W-:Y:S01]  /*0ea0*/  CS2R R104, SRZ ;  /* 0x0000000000687805 */ /* 0x000fe2000001ff00 */
[----:B------:R-:W-:Y:S01]  /*0eb0*/  LOP3.LUT R7, R10, 0x1, R7, 0xf8, !PT ;  /* 0x000000010a077812 */ /* 0x000fe200078ef807 */
[----:B------:R-:W-:Y:S01]  /*0ec0*/  IMAD.IADD R10, R6, 0x1, R10 ;  /* 0x00000001060a7824 */ /* 0x000fe200078e020a */
[-C--:B------:R-:W-:Y:S01]  /*0ed0*/  LOP3.LUT R45, R2, R8.reuse, RZ, 0xfc, !PT ;  /* 0x00000008022d7212 */ /* 0x080fe200078efcff */
[----:B------:R-:W-:Y:S01]  /*0ee0*/  CS2R R106, SRZ ;  /* 0x00000000006a7805 */ /* 0x000fe2000001ff00 */
[----:B------:R-:W-:Y:S01]  /*0ef0*/  SGXT.U32 R9, R9, 0x2 ;  /* 0x000000020909781a */ /* 0x000fe20000000000 */
[----:B------:R-:W-:Y:S01]  /*0f00*/  IMAD R60, R10, 0x44, R11 ;  /* 0x000000440a3c7824 */ /* 0x000fe200078e020b */
[----:B------:R-:W-:Y:S01]  /*0f10*/  LOP3.LUT R53, R4, R8, RZ, 0xfc, !PT ;  /* 0x0000000804357212 */ /* 0x000fe200078efcff */
[C-C-:B------:R-:W-:Y:S01]  /*0f20*/  IMAD R10, R6.reuse, 0x400, R0.reuse ;  /* 0x00000400060a7824 */ /* 0x140fe200078e0200 */
[C---:B------:R-:W-:Y:S01]  /*0f30*/  IADD3 R3, R6.reuse, 0x4, RZ ;  /* 0x0000000406037810 */ /* 0x040fe20007ffe0ff */
[----:B------:R-:W-:Y:S01]  /*0f40*/  IMAD R0, R7, 0x400, R0 ;  /* 0x0000040007007824 */ /* 0x000fe200078e0200 */
[C---:B------:R-:W-:Y:S01]  /*0f50*/  IADD3 R2, R6.reuse, 0x2, RZ ;  /* 0x0000000206027810 */ /* 0x040fe20007ffe0ff */
[----:B------:R-:W-:Y:S01]  /*0f60*/  CS2R R76, SRZ ;  /* 0x00000000004c7805 */ /* 0x000fe2000001ff00 */
[C---:B------:R-:W-:Y:S01]  /*0f70*/  IADD3 R4, R6.reuse, 0x6, RZ ;  /* 0x0000000606047810 */ /* 0x040fe20007ffe0ff */
[----:B------:R-:W-:Y:S01]  /*0f80*/  CS2R R78, SRZ ;  /* 0x00000000004e7805 */ /* 0x000fe2000001ff00 */
[C-C-:B------:R-:W-:Y:S01]  /*0f90*/  LOP3.LUT R145, R6.reuse, 0x7, R39.reuse, 0x78, !PT ;  /* 0x0000000706917812 */ /* 0x140fe200078e7827 */
[----:B------:R-:W-:Y:S01]  /*0fa0*/  IMAD.WIDE R162, R163, R162, c[0x0][0x180] ;  /* 0x00006000a3a27625 */ /* 0x000fe200078e02a2 */
[-C--:B------:R-:W-:Y:S01]  /*0fb0*/  LOP3.LUT R8, R6, R9.reuse, RZ, 0x3c, !PT ;  /* 0x0000000906087212 */ /* 0x080fe200078e3cff */
[----:B------:R-:W-:Y:S01]  /*0fc0*/  UMOV UR4, URZ ;  /* 0x0000003f00047c82 */ /* 0x000fe20008000000 */
[--C-:B------:R-:W-:Y:S01]  /*0fd0*/  LOP3.LUT R5, R3, 0x7, R39.reuse, 0x78, !PT ;  /* 0x0000000703057812 */ /* 0x100fe200078e7827 */
[--C-:B------:R-:W-:Y:S01]  /*0fe0*/  IMAD R145, R145, 0x10, R0.reuse ;  /* 0x0000001091917824 */ /* 0x100fe200078e0200 */
[----:B------:R-:W-:Y:S01]  /*0ff0*/  LOP3.LUT R6, R2, R9, RZ, 0x3c, !PT ;  /* 0x0000000902067212 */ /* 0x000fe200078e3cff */
[----:B------:R-:W-:Y:S01]  /*1000*/  IMAD.SHL.U32 R8, R8, 0x10, RZ ;  /* 0x0000001008087824 */ /* 0x000fe200078e00ff */
[--C-:B------:R-:W-:Y:S01]  /*1010*/  LOP3.LUT R3, R2, 0x7, R39.reuse, 0x78, !PT ;  /* 0x0000000702037812 */ /* 0x100fe200078e7827 */
[----:B------:R-:W-:Y:S01]  /*1020*/  IMAD R142, R5, 0x10, R0 ;  /* 0x00000010058e7824 */ /* 0x000fe200078e0200 */
[----:B------:R-:W-:Y:S01]  /*1030*/  LOP3.LUT R9, R4, 0x7, R39, 0x78, !PT ;  /* 0x0000000704097812 */ /* 0x000fe200078e7827 */
[----:B------:R-:W-:Y:S01]  /*1040*/  IMAD.WIDE.U32 R4, R16, 0x800, RZ ;  /* 0x0000080010047825 */ /* 0x000fe200078e00ff */
[----:B------:R-:W-:-:S02]  /*1050*/  SHF.R.S32.HI R11, RZ, 0x1f, R29 ;  /* 0x0000001fff0b7819 */ /* 0x000fc4000001141d */
[----:B------:R-:W-:Y:S01]  /*1060*/  IADD3 R25, P2, R29, R158, RZ ;  /* 0x0000009e1d197210 */ /* 0x000fe20007f5e0ff */
[--C-:B------:R-:W-:Y:S01]  /*1070*/  IMAD R144, R3, 0x10, R0.reuse ;  /* 0x0000001003907824 */ /* 0x100fe200078e0200 */
[----:B------:R-:W-:Y:S01]  /*1080*/  SGXT.U32 R13, R13, 0x2 ;  /* 0x000000020d0d781a */ /* 0x000fe20000000000 */
[----:B------:R-:W-:Y:S01]  /*1090*/  IMAD R140, R9, 0x10, R0 ;  /* 0x00000010098c7824 */ /* 0x000fe200078e0200 */
[----:B------:R-:W-:Y:S01]  /*10a0*/  LOP3.LUT R9, R7, 0x7, R39, 0x78, !PT ;  /* 0x0000000707097812 */ /* 0x000fe200078e7827 */
[----:B------:R-:W-:Y:S01]  /*10b0*/  IMAD.SHL.U32 R0, R39, 0x40, RZ ;  /* 0x0000004027007824 */ /* 0x000fe200078e00ff */
[----:B------:R-:W-:Y:S01]  /*10c0*/  LOP3.LUT R13, R13, 0x3, R30, 0x78, !PT ;  /* 0x000000030d0d7812 */ /* 0x000fe200078e781e */
[----:B------:R-:W-:Y:S01]  /*10d0*/  IMAD.X R18, R161, 0x1, R11, P2 ;  /* 0x00000001a1127824 */ /* 0x000fe200010e060b */
[----:B------:R-:W-:Y:S01]  /*10e0*/  SHF.R.U32.HI R143, RZ, 0x2, R12 ;  /* 0x00000002ff8f7819 */ /* 0x000fe2000001160c */
[----:B------:R-:W-:Y:S01]  /*10f0*/  IMAD.WIDE.U32 R2, R19, 0x800, RZ ;  /* 0x0000080013027825 */ /* 0x000fe200078e00ff */
[----:B------:R-:W-:-:S02]  /*1100*/  LOP3.LUT R7, R0, 0x3c0, RZ, 0xc0, !PT ;  /* 0x000003c000077812 */ /* 0x000fc400078ec0ff */
[C---:B------:R-:W-:Y:S01]  /*1110*/  SHF.L.U64.HI R18, R25.reuse, 0x1, R18 ;  /* 0x0000000119127819 */ /* 0x040fe20000010212 */
[----:B------:R-:W-:Y:S01]  /*1120*/  IMAD.SHL.U32 R0, R25, 0x2, RZ ;  /* 0x0000000219007824 */ /* 0x000fe200078e00ff */
[--C-:B------:R-:W-:Y:S01]  /*1130*/  LOP3.LUT R25, R4, 0x18, R35.reuse, 0xf8, !PT ;  /* 0x0000001804197812 */ /* 0x100fe200078ef823 */
[----:B------:R-:W-:Y:S01]  /*1140*/  IMAD.SHL.U32 R6, R6, 0x10, RZ ;  /* 0x0000001006067824 */ /* 0x000fe200078e00ff */
[----:B------:R-:W-:Y:S01]  /*1150*/  LOP3.LUT R141, R2, 0x18, R35, 0xf8, !PT ;  /* 0x00000018028d7812 */ /* 0x000fe200078ef823 */
[----:B------:R-:W-:Y:S01]  /*1160*/  IMAD.SHL.U32 R4, R29, 0x2, RZ ;  /* 0x000000021d047824 */ /* 0x000fe200078e00ff */
[C---:B------:R-:W-:Y:S01]  /*1170*/  IADD3 R2, P3, R158.reuse, R25, RZ ;  /* 0x000000199e027210 */ /* 0x040fe20007f7e0ff */
[----:B------:R-:W-:Y:S01]  /*1180*/  IMAD.SHL.U32 R13, R13, 0x8, RZ ;  /* 0x000000080d0d7824 */ /* 0x000fe200078e00ff */
[----:B------:R-:W-:Y:S02]  /*1190*/  IADD3 R141, P2, R158, R141, RZ ;  /* 0x0000008d9e8d7210 */ /* 0x000fe40007f5e0ff */
[--C-:B------:R-:W-:Y:S01]  /*11a0*/  IADD3 R23, P4, P5, R23, c[0x0][0x168], R0.reuse ;  /* 0x00005a0017177a10 */ /* 0x100fe20007d9e000 */
[--C-:B------:R-:W-:Y:S01]  /*11b0*/  IMAD.X R5, R5, 0x1, R161.reuse, P3 ;  /* 0x0000000105057824 */ /* 0x100fe200018e06a1 */
[----:B------:R-:W-:Y:S01]  /*11c0*/  LOP3.LUT R40, R6, R7, RZ, 0xfc, !PT ;  /* 0x0000000706287212 */ /* 0x000fe200078efcff */
[----:B------:R-:W-:Y:S01]  /*11d0*/  IMAD.X R3, R3, 0x1, R161, P2 ;  /* 0x0000000103037824 */ /* 0x000fe200010e06a1 */
[----:B------:R-:W-:Y:S01]  /*11e0*/  IADD3 R25, P2, P3, R27, c[0x0][0x168], R0 ;  /* 0x00005a001b197a10 */ /* 0x000fe20007b5e000 */
[----:B------:R-:W-:Y:S01]  /*11f0*/  IMAD.SHL.U32 R0, R36, 0x20, RZ ;  /* 0x0000002024007824 */ /* 0x000fe200078e00ff */
[----:B------:R-:W-:Y:S01]  /*1200*/  IADD3.X R35, R17, c[0x0][0x16c], R18, P4, P5 ;  /* 0x00005b0011237a10 */ /* 0x000fe200027ea412 */
[----:B------:R-:W-:Y:S01]  /*1210*/  IMAD R36, R9, 0x10, R10 ;  /* 0x0000001009247824 */ /* 0x000fe200078e020a */
[----:B------:R-:W-:Y:S01]  /*1220*/  SHF.L.U64.HI R6, R29, 0x1, R11 ;  /* 0x000000011d067819 */ /* 0x000fe2000001020b */
[----:B------:R-:W-:Y:S01]  /*1230*/  IMAD.MOV.U32 R11, RZ, RZ, RZ ;  /* 0x000000ffff0b7224 */ /* 0x000fe200078e00ff */
[----:B------:R-:W-:-:S02]  /*1240*/  LEA R27, P4, R2, R4, 0x1 ;  /* 0x00000004021b7211 */ /* 0x000fc400078808ff */
[----:B------:R-:W-:Y:S02]  /*1250*/  IADD3 R37, P5, R37, R4, RZ ;  /* 0x0000000425257210 */ /* 0x000fe40007fbe0ff */
[----:B------:R-:W-:Y:S01]  /*1260*/  IADD3.X R39, R41, c[0x0][0x16c], R18, P2, P3 ;  /* 0x00005b0029277a10 */ /* 0x000fe200017e6412 */
[----:B------:R-:W-:Y:S01]  /*1270*/  IMAD.SHL.U32 R18, R15, 0x2, RZ ;  /* 0x000000020f127824 */ /* 0x000fe200078e00ff */
[----:B------:R-:W-:Y:S01]  /*1280*/  LEA.HI.X R41, R2, R6, R5, 0x1, P4 ;  /* 0x0000000602297211 */ /* 0x000fe200020f0c05 */
[--C-:B------:R-:W-:Y:S01]  /*1290*/  IMAD.X R43, R43, 0x1, R6.reuse, P5 ;  /* 0x000000012b2b7824 */ /* 0x100fe200028e0606 */
[-C--:B------:R-:W-:Y:S01]  /*12a0*/  IADD3 R29, P2, R14, R4.reuse, RZ ;  /* 0x000000040e1d7210 */ /* 0x080fe20007f5e0ff */
[----:B------:R-:W-:Y:S01]  /*12b0*/  IMAD.MOV.U32 R14, RZ, RZ, RZ ;  /* 0x000000ffff0e7224 */ /* 0x000fe200078e00ff */
[-C--:B------:R-:W-:Y:S02]  /*12c0*/  IADD3 R45, P3, R45, R4.reuse, RZ ;  /* 0x000000042d2d7210 */ /* 0x080fe40007f7e0ff */
[-C--:B------:R-:W-:Y:S01]  /*12d0*/  IADD3 R53, P4, R53, R4.reuse, RZ ;  /* 0x0000000435357210 */ /* 0x080fe20007f9e0ff */
[--C-:B------:R-:W-:Y:S01]  /*12e0*/  IMAD.X R55, R55, 0x1, R6.reuse, P2 ;  /* 0x0000000137377824 */ /* 0x100fe200010e0606 */
[----:B------:R-:W-:Y:S01]  /*12f0*/  LEA R59, P5, R141, R4, 0x1 ;  /* 0x000000048d3b7211 */ /* 0x000fe200078a08ff */
[--C-:B------:R-:W-:Y:S01]  /*1300*/  IMAD.X R57, R57, 0x1, R6.reuse, P3 ;  /* 0x0000000139397824 */ /* 0x100fe200018e0606 */
[----:B------:R-:W-:Y:S01]  /*1310*/  LOP3.LUT R17, R13, R0, RZ, 0xfc, !PT ;  /* 0x000000000d117212 */ /* 0x000fe200078efcff */
[----:B------:R-:W-:Y:S01]  /*1320*/  IMAD.X R63, R63, 0x1, R6, P4 ;  /* 0x000000013f3f7824 */ /* 0x000fe200020e0606 */
[----:B------:R-:W-:Y:S01]  /*1330*/  LEA.HI.X R141, R141, R6, R3, 0x1, P5 ;  /* 0x000000068d8d7211 */ /* 0x000fe200028f0c03 */
[--C-:B------:R-:W-:Y:S01]  /*1340*/  IMAD R6, R34, 0x8, R143.reuse ;  /* 0x0000000822067824 */ /* 0x100fe200078e028f */
[----:B------:R-:W-:Y:S01]  /*1350*/  IADD3 R10, P4, R20, 0x40, RZ ;  /* 0x00000040140a7810 */ /* 0x000fe20007f9e0ff */
[----:B------:R-:W-:Y:S01]  /*1360*/  IMAD R143, R34, 0x10, R143 ;  /* 0x00000010228f7824 */ /* 0x000fe200078e028f */
[----:B------:R-:W-:Y:S01]  /*1370*/  IADD3 R16, P3, R16, 0x40, RZ ;  /* 0x0000004010107810 */ /* 0x000fe20007f7e0ff */
[----:B------:R-:W-:Y:S01]  /*1380*/  IMAD R146, R6, 0x5, R15 ;  /* 0x0000000506927824 */ /* 0x000fe200078e020f */
[----:B------:R-:W-:Y:S01]  /*1390*/  LOP3.LUT R32, R38, 0x6, RZ, 0xc0, !PT ;  /* 0x0000000626207812 */ /* 0x000fe200078ec0ff */
[----:B------:R-:W-:Y:S01]  /*13a0*/  IMAD.X R15, RZ, RZ, RZ, P4 ;  /* 0x000000ffff0f7224 */ /* 0x000fe200020e06ff */
[----:B------:R-:W-:Y:S01]  /*13b0*/  IADD3 R25, P4, R25, 0x40000, RZ ;  /* 0x0004000019197810 */ /* 0x000fe20007f9e0ff */
[C-C-:B------:R-:W-:Y:S01]  /*13c0*/  IMAD R147, R143.reuse, 0x28, R18.reuse ;  /* 0x000000288f937824 */ /* 0x140fe200078e0212 */
[----:B------:R-:W-:Y:S01]  /*13d0*/  LOP3.LUT R42, R8, R7, RZ, 0xfc, !PT ;  /* 0x00000007082a7212 */ /* 0x000fe200078efcff */
[----:B------:R-:W-:Y:S01]  /*13e0*/  IMAD R62, R143, 0x22, R18 ;  /* 0x000000228f3e7824 */ /* 0x000fe200078e0212 */
[----:B------:R-:W-:Y:S01]  /*13f0*/  LOP3.LUT R8, R22, 0x40, RZ, 0xfc, !PT ;  /* 0x0000004016087812 */ /* 0x000fe200078efcff */
[----:B------:R-:W-:Y:S01]  /*1400*/  IMAD.X R9, RZ, RZ, RZ, P3 ;  /* 0x000000ffff097224 */ /* 0x000fe200018e06ff */
[--C-:B------:R-:W-:Y:S01]  /*1410*/  LOP3.LUT R58, R17, 0x6, R38.reuse, 0xf8, !PT ;  /* 0x00000006113a7812 */ /* 0x100fe200078ef826 */
[----:B------:R-:W-:Y:S01]  /*1420*/  IMAD.SHL.U32 R146, R146, 0x8, RZ ;  /* 0x0000000892927824 */ /* 0x000fe200078e00ff */
[C---:B------:R-:W-:Y:S01]  /*1430*/  LOP3.LUT R38, R31.reuse, 0x6, R38, 0xf8, !PT ;  /* 0x000000061f267812 */ /* 0x040fe200078ef826 */
[----:B------:R-:W-:Y:S01]  /*1440*/  IMAD.SHL.U32 R3, R160, 0x2, RZ ;  /* 0x00000002a0037824 */ /* 0x000fe200078e00ff */
[C-C-:B------:R-:W-:Y:S01]  /*1450*/  LOP3.LUT R18, R31.reuse, 0x8, R32.reuse, 0xfe, !PT ;  /* 0x000000081f127812 */ /* 0x140fe200078efe20 */
[----:B------:R-:W-:Y:S01]  /*1460*/  IMAD.SHL.U32 R58, R58, 0x2, RZ ;  /* 0x000000023a3a7824 */ /* 0x000fe200078e00ff */
[C-C-:B------:R-:W-:Y:S01]  /*1470*/  LOP3.LUT R20, R31.reuse, 0x10, R32.reuse, 0xfe, !PT ;  /* 0x000000101f147812 */ /* 0x140fe200078efe20 */
[----:B------:R-:W-:Y:S01]  /*1480*/  IMAD.MOV.U32 R13, RZ, RZ, RZ ;  /* 0x000000ffff0d7224 */ /* 0x000fe200078e00ff */
[----:B------:R-:W-:Y:S01]  /*1490*/  LOP3.LUT R22, R31, 0x18, R32, 0xfe, !PT ;  /* 0x000000181f167812 */ /* 0x000fe200078efe20 */
[----:B------:R-:W-:Y:S01]  /*14a0*/  IMAD.X R31, RZ, RZ, R39, P4 ;  /* 0x000000ffff1f7224 */ /* 0x000fe200020e0627 */
[----:B------:R-:W-:Y:S01]  /*14b0*/  LOP3.LUT R5, R33, 0x40, RZ, 0xfc, !PT ;  /* 0x0000004021057812 */ /* 0x000fe200078efcff */
[----:B------:R-:W-:Y:S01]  /*14c0*/  IMAD.MOV.U32 R7, RZ, RZ, RZ ;  /* 0x000000ffff077224 */ /* 0x000fe200078e00ff */
[----:B------:R-:W-:Y:S01]  /*14d0*/  IADD3 R6, P2, R19, 0x40, RZ ;  /* 0x0000004013067810 */ /* 0x000fe20007f5e0ff */
[----:B------:R-:W-:Y:S01]  /*14e0*/  IMAD.MOV.U32 R0, RZ, RZ, RZ ;  /* 0x000000ffff007224 */ /* 0x000fe200078e00ff */
[----:B------:R-:W-:Y:S01]  /*14f0*/  LOP3.LUT R12, R21, 0x40, RZ, 0xfc, !PT ;  /* 0x00000040150c7812 */ /* 0x000fe200078efcff */
[----:B------:R-:W-:Y:S01]  /*1500*/  IMAD.SHL.U32 R18, R18, 0x2, RZ ;  /* 0x0000000212127824 */ /* 0x000fe200078e00ff */
[----:B------:R-:W-:Y:S01]  /*1510*/  IADD3 R19, P3, R27, c[0x0][0x178], RZ ;  /* 0x00005e001b137a10 */ /* 0x000fe20007f7e0ff */
[----:B------:R-:W-:Y:S01]  /*1520*/  IMAD.X R17, RZ, RZ, RZ, P2 ;  /* 0x000000ffff117224 */ /* 0x000fe200010e06ff */
[----:B------:R-:W-:Y:S01]  /*1530*/  IADD3 R21, P5, R23, 0x40000, RZ ;  /* 0x0004000017157810 */ /* 0x000fe20007fbe0ff */
[----:B------:R-:W-:Y:S01]  /*1540*/  IMAD.SHL.U32 R20, R20, 0x2, RZ ;  /* 0x0000000214147824 */ /* 0x000fe200078e00ff */
[----:B------:R-:W-:Y:S01]  /*1550*/  IADD3 R33, P4, R37, c[0x0][0x160], RZ ;  /* 0x0000580025217a10 */ /* 0x000fe20007f9e0ff */
[----:B------:R-:W-:Y:S01]  /*1560*/  IMAD.SHL.U32 R22, R22, 0x2, RZ ;  /* 0x0000000216167824 */ /* 0x000fe200078e00ff */
[----:B------:R-:W-:Y:S01]  /*1570*/  IADD3.X R27, R41, c[0x0][0x17c], RZ, P3, !PT ;  /* 0x00005f00291b7a10 */ /* 0x000fe20001ffe4ff */
[----:B------:R-:W-:Y:S01]  /*1580*/  IMAD.X R35, RZ, RZ, R35, P5 ;  /* 0x000000ffff237224 */ /* 0x000fe200028e0623 */
[----:B------:R-:W-:-:S02]  /*1590*/  IADD3.X R39, R43, c[0x0][0x164], RZ, P4, !PT ;  /* 0x000059002b277a10 */ /* 0x000fc400027fe4ff */
[----:B------:R-:W-:Y:S02]  /*15a0*/  IADD3 R23, P2, R29, c[0x0][0x160], RZ ;  /* 0x000058001d177a10 */ /* 0x000fe40007f5e0ff */
[----:B------:R-:W-:Y:S02]  /*15b0*/  IADD3 R41, P4, R45, c[0x0][0x160], RZ ;  /* 0x000058002d297a10 */ /* 0x000fe40007f9e0ff */
[----:B------:R-:W-:Y:S02]  /*15c0*/  IADD3 R29, P3, R29, c[0x0][0x170], RZ ;  /* 0x00005c001d1d7a10 */ /* 0x000fe40007f7e0ff */
[----:B------:R-:W-:Y:S02]  /*15d0*/  IADD3 R37, P5, R37, c[0x0][0x170], RZ ;  /* 0x00005c0025257a10 */ /* 0x000fe40007fbe0ff */
[----:B------:R-:W-:Y:S02]  /*15e0*/  IADD3.X R47, R57, c[0x0][0x164], RZ, P4, !PT ;  /* 0x00005900392f7a10 */ /* 0x000fe400027fe4ff */
[----:B------:R-:W-:-:S02]  /*15f0*/  IADD3.X R51, R55, c[0x0][0x164], RZ, P2, !PT ;  /* 0x0000590037337a10 */ /* 0x000fc400017fe4ff */
[----:B------:R-:W-:Y:S02]  /*1600*/  IADD3.X R43, R43, c[0x0][0x174], RZ, P5, !PT ;  /* 0x00005d002b2b7a10 */ /* 0x000fe40002ffe4ff */
[----:B------:R-:W-:Y:S02]  /*1610*/  IADD3 R49, P4, R53, c[0x0][0x160], RZ ;  /* 0x0000580035317a10 */ /* 0x000fe40007f9e0ff */
[----:B------:R-:W-:Y:S02]  /*1620*/  IADD3.X R55, R55, c[0x0][0x174], RZ, P3, !PT ;  /* 0x00005d0037377a10 */ /* 0x000fe40001ffe4ff */
[----:B------:R-:W-:Y:S02]  /*1630*/  SHF.R.S32.HI R149, RZ, 0x6, R149 ;  /* 0x00000006ff957819 */ /* 0x000fe40000011495 */
[----:B------:R-:W-:Y:S02]  /*1640*/  IADD3 R45, P5, R45, c[0x0][0x170], RZ ;  /* 0x00005c002d2d7a10 */ /* 0x000fe40007fbe0ff */
[----:B------:R-:W-:-:S02]  /*1650*/  IADD3 R53, P2, R53, c[0x0][0x170], RZ ;  /* 0x00005c0035357a10 */ /* 0x000fc40007f5e0ff */
[----:B------:R-:W-:Y:S02]  /*1660*/  IADD3 R59, P3, R59, c[0x0][0x178], RZ ;  /* 0x00005e003b3b7a10 */ /* 0x000fe40007f7e0ff */
[----:B------:R-:W-:Y:S02]  /*1670*/  IADD3.X R61, R63, c[0x0][0x164], RZ, P4, !PT ;  /* 0x000059003f3d7a10 */ /* 0x000fe400027fe4ff */
[----:B------:R-:W-:Y:S02]  /*1680*/  SHF.L.U64.HI R2, R160, 0x1, R161 ;  /* 0x00000001a0027819 */ /* 0x000fe400000102a1 */
[----:B------:R-:W-:Y:S02]  /*1690*/  SHF.R.S32.HI R4, RZ, 0x1f, R159 ;  /* 0x0000001fff047819 */ /* 0x000fe4000001149f */
[C---:B------:R-:W-:Y:S02]  /*16a0*/  LOP3.LUT R30, R32.reuse, 0x8, RZ, 0xfc, !PT ;  /* 0x00000008201e7812 */ /* 0x040fe400078efcff */
[----:B------:R-:W-:-:S02]  /*16b0*/  LOP3.LUT R28, R32, 0x10, RZ, 0xfc, !PT ;  /* 0x00000010201c7812 */ /* 0x000fc400078efcff */
[----:B------:R-:W-:Y:S02]  /*16c0*/  LOP3.LUT R26, R32, 0x18, RZ, 0xfc, !PT ;  /* 0x00000018201a7812 */ /* 0x000fe400078efcff */
[----:B------:R-:W-:Y:S02]  /*16d0*/  LEA R147, R147, 0x9000, 0x1 ;  /* 0x0000900093937811 */ /* 0x000fe400078e08ff */
[----:B------:R-:W-:Y:S02]  /*16e0*/  LEA R62, R62, 0x9000, 0x1 ;  /* 0x000090003e3e7811 */ /* 0x000fe400078e08ff */
[----:B------:R-:W-:Y:S02]  /*16f0*/  IADD3 R148, R149, -0x1, RZ ;  /* 0xffffffff95947810 */ /* 0x000fe40007ffe0ff */
[----:B------:R-:W-:Y:S02]  /*1700*/  LEA R146, R146, 0x9000, 0x1 ;  /* 0x0000900092927811 */ /* 0x000fe400078e08ff */
[----:B------:R-:W-:-:S02]  /*1710*/  LEA R60, R60, 0x9000, 0x1 ;  /* 0x000090003c3c7811 */ /* 0x000fc400078e08ff */
[----:B------:R-:W-:Y:S02]  /*1720*/  LEA R38, R38, 0x6000, 0x1 ;  /* 0x0000600026267811 */ /* 0x000fe400078e08ff */
[----:B------:R-:W-:Y:S02]  /*1730*/  IADD3.X R57, R57, c[0x0][0x174], RZ, P5, !PT ;  /* 0x00005d0039397a10 */ /* 0x000fe40002ffe4ff */
[----:B------:R-:W-:Y:S02]  /*1740*/  IADD3.X R63, R63, c[0x0][0x174], RZ, P2, !PT ;  /* 0x00005d003f3f7a10 */ /* 0x000fe400017fe4ff */
[----:B------:R-:W-:Y:S02]  /*1750*/  IADD3.X R141, R141, c[0x0][0x17c], RZ, P3, !PT ;  /* 0x00005f008d8d7a10 */ /* 0x000fe40001ffe4ff */
[C---:B------:R-:W-:Y:S02]  /*1760*/  LOP3.LUT R56, R58.reuse, 0x40, RZ, 0xfc, !PT ;  /* 0x000000403a387812 */ /* 0x040fe400078efcff */
[----:B------:R-:W-:-:S02]  /*1770*/  LOP3.LUT R54, R58, 0x400, RZ, 0xfc, !PT ;  /* 0x000004003a367812 */ /* 0x000fc400078efcff */
[C---:B------:R-:W-:Y:S02]  /*1780*/  LOP3.LUT R52, R58.reuse, 0x440, RZ, 0xfc, !PT ;  /* 0x000004403a347812 */ /* 0x040fe400078efcff */
[C---:B------:R-:W-:Y:S02]  /*1790*/  LOP3.LUT R50, R58.reuse, 0x800, RZ, 0xfc, !PT ;  /* 0x000008003a327812 */ /* 0x040fe400078efcff */
[C---:B------:R-:W-:Y:S02]  /*17a0*/  LOP3.LUT R48, R58.reuse, 0x840, RZ, 0xfc, !PT ;  /* 0x000008403a307812 */ /* 0x040fe400078efcff */
[C---:B------:R-:W-:Y:S02]  /*17b0*/  LOP3.LUT R46, R58.reuse, 0xc00, RZ, 0xfc, !PT ;  /* 0x00000c003a2e7812 */ /* 0x040fe400078efcff */
[----:B------:R-:W-:-:S02]  /*17c0*/  LOP3.LUT R44, R58, 0xc40, RZ, 0xfc, !PT ;  /* 0x00000c403a2c7812 */ /* 0x000fc400078efcff */
.L_x_2:
[----:B------:R-:W-:Y:S01]  /*17d0*/  F2FP.PACK_AB R120, R97, R96 ;  /* 0x000000606178723e */ /* 0x000fe200000000ff */
[----:B------:R-:W-:Y:S01]  /*17e0*/  IMAD.WIDE R72, R0, 0x2, R162 ;  /* 0x0000000200487825 */ /* 0x000fe200078e02a2 */
[----:B------:R-:W-:-:S02]  /*17f0*/  F2FP.PACK_AB R121, R99, R98 ;  /* 0x000000626379723e */ /* 0x000fc400000000ff */
[----:B------:R-:W-:Y:S01]  /*1800*/  F2FP.PACK_AB R122, R101, R100 ;  /* 0x00000064657a723e */ /* 0x000fe200000000ff */
[----:B------:R-:W-:Y:S01]  /*1810*/  STS [R147], R120 ;  /* 0x0000007893007388 */ /* 0x000fe20000000800 */
[----:B------:R-:W-:Y:S01]  /*1820*/  F2FP.PACK_AB R123, R103, R102 ;  /* 0x00000066677b723e */ /* 0x000fe200000000ff */
[--C-:B------:R-:W-:Y:S01]  /*1830*/  IMAD.WIDE.U32 R74, R157, 0x100, R72.reuse ;  /* 0x000001009d4a7825 */ /* 0x100fe200078e0048 */
[----:B------:R-:W-:Y:S01]  /*1840*/  F2FP.PACK_AB R128, R105, R104 ;  /* 0x000000686980723e */ /* 0x000fe200000000ff */
[----:B------:R-:W-:Y:S01]  /*1850*/  STS [R147+0x280], R121 ;  /* 0x0002807993007388 */ /* 0x000fe20000000800 */
[----:B------:R-:W-:Y:S01]  /*1860*/  F2FP.PACK_AB R129, R107, R106 ;  /* 0x0000006a6b81723e */ /* 0x000fe200000000ff */
[----:B------:R-:W-:Y:S01]  /*1870*/  IMAD.WIDE.U32 R72, R156, 0x100, R72 ;  /* 0x000001009c487825 */ /* 0x000fe200078e0048 */
[----:B------:R-:W-:Y:S01]  /*1880*/  F2FP.PACK_AB R130, R77, R76 ;  /* 0x0000004c4d82723e */ /* 0x000fe200000000ff */
[----:B------:R-:W-:Y:S01]  /*1890*/  STS [R147+0x10], R122 ;  /* 0x0000107a93007388 */ /* 0x000fe20000000800 */
[----:B------:R-:W-:-:S02]  /*18a0*/  F2FP.PACK_AB R131, R79, R78 ;  /* 0x0000004e4f83723e */ /* 0x000fc400000000ff */
[-C--:B------:R-:W-:Y:S01]  /*18b0*/  IADD3 R118, P2, R74, R3.reuse, RZ ;  /* 0x000000034a767210 */ /* 0x080fe20007f5e0ff */
[----:B------:R-:W-:Y:S01]  /*18c0*/  STS [R147+0x290], R123 ;  /* 0x0002907b93007388 */ /* 0x000fe20000000800 */
[----:B------:R-:W-:Y:S02]  /*18d0*/  F2FP.PACK_AB R133, R125, R124 ;  /* 0x0000007c7d85723e */ /* 0x000fe400000000ff */
[----:B------:R-:W-:Y:S01]  /*18e0*/  F2FP.PACK_AB R132, R127, R126 ;  /* 0x0000007e7f84723e */ /* 0x000fe200000000ff */
[----:B------:R-:W-:Y:S01]  /*18f0*/  STS [R147+0x20], R128 ;  /* 0x0000208093007388 */ /* 0x000fe20000000800 */
[----:B------:R-:W-:Y:S01]  /*1900*/  IMAD.X R119, R75, 0x1, R2, P2 ;  /* 0x000000014b777824 */ /* 0x000fe200010e0602 */
[----:B------:R-:W-:Y:S02]  /*1910*/  IADD3 R116, P2, R72, R3, RZ ;  /* 0x0000000348747210 */ /* 0x000fe40007f5e0ff */
[----:B------:R-:W-:Y:S01]  /*1920*/  STS [R147+0x2a0], R129 ;  /* 0x0002a08193007388 */ /* 0x000fe20000000800 */
[----:B------:R-:W-:-:S02]  /*1930*/  F2FP.PACK_AB R139, R81, R80 ;  /* 0x00000050518b723e */ /* 0x000fc400000000ff */
[----:B------:R-:W-:Y:S01]  /*1940*/  IMAD.X R117, R73, 0x1, R2, P2 ;  /* 0x0000000149757824 */ /* 0x000fe200010e0602 */
[----:B------:R-:W-:Y:S01]  /*1950*/  STS [R147+0x30], R130 ;  /* 0x0000308293007388 */ /* 0x000fe20000000800 */
[----:B------:R-:W-:Y:S02]  /*1960*/  F2FP.PACK_AB R138, R83, R82 ;  /* 0x00000052538a723e */ /* 0x000fe400000000ff */
[----:B------:R-:W-:Y:S01]  /*1970*/  F2FP.PACK_AB R137, R85, R84 ;  /* 0x000000545589723e */ /* 0x000fe200000000ff */
[----:B------:R-:W-:Y:S01]  /*1980*/  STS [R147+0x2b0], R131 ;  /* 0x0002b08393007388 */ /* 0x000fe20000000800 */
[----:B------:R-:W-:Y:S02]  /*1990*/  F2FP.PACK_AB R136, R87, R86 ;  /* 0x000000565788723e */ /* 0x000fe400000000ff */
[----:B------:R-:W-:Y:S01]  /*19a0*/  F2FP.PACK_AB R135, R89, R88 ;  /* 0x000000585987723e */ /* 0x000fe200000000ff */
[----:B------:R-:W-:Y:S06]  /*19b0*/  BAR.SYNC 0x0 ;  /* 0x0000000000007b1d */ /* 0x000fec0000000000 */
[----:B------:R-:W1:Y:S01]  /*19c0*/  LDS.128 R64, [R146] ;  /* 0x0000000092407984 */ /* 0x000e620000000c00 */
[----:B------:R-:W-:-:S02]  /*19d0*/  F2FP.PACK_AB R134, R91, R90 ;  /* 0x0000005a5b86723e */ /* 0x000fc400000000ff */
[----:B------:R-:W-:Y:S01]  /*19e0*/  ISETP.NE.AND P4, PT, R164, RZ, PT ;  /* 0x000000ffa400720c */ /* 0x000fe20003f85270 */
[----:B------:R-:W2:Y:S01]  /*19f0*/  LDS.128 R68, [R146+0xa00] ;  /* 0x000a000092447984 */ /* 0x000ea20000000c00 */
[----:B------:R-:W-:Y:S01]  /*1a00*/  ISETP.LE.AND P6, PT, R148, UR4, PT ;  /* 0x0000000494007c0c */ /* 0x000fe2000bfc3270 */
[----:B------:R-:W-:Y:S02]  /*1a10*/  UIADD3 UR4, UR4, 0x1, URZ ;  /* 0x0000000104047890 */ /* 0x000fe4000fffe03f */
[----:B-1----:R-:W-:Y:S04]  /*1a20*/  @!P0 STG.E.128 [R118.64], R64 ;  /* 0x0000004076008986 */ /* 0x002fe8000c101d06 */
[----:B--2---:R-:W-:Y:S04]  /*1a30*/  @!P0 STG.E.128 [R116.64], R68 ;  /* 0x0000004474008986 */ /* 0x004fe8000c101d06 */
[----:B------:R-:W-:Y:S06]  /*1a40*/  BAR.SYNC 0x0 ;  /* 0x0000000000007b1d */ /* 0x000fec0000000000 */
[----:B------:R-:W-:Y:S04]  /*1a50*/  STS [R147], R133 ;  /* 0x0000008593007388 */ /* 0x000fe80000000800 */
[----:B------:R-:W-:Y:S04]  /*1a60*/  STS [R147+0x280], R132 ;  /* 0x0002808493007388 */ /* 0x000fe80000000800 */
[----:B------:R-:W-:Y:S04]  /*1a70*/  STS [R147+0x10], R139 ;  /* 0x0000108b93007388 */ /* 0x000fe80000000800 */
[----:B------:R-:W-:Y:S04]  /*1a80*/  STS [R147+0x290], R138 ;  /* 0x0002908a93007388 */ /* 0x000fe80000000800 */
[----:B------:R-:W-:Y:S04]  /*1a90*/  STS [R147+0x20], R137 ;  /* 0x0000208993007388 */ /* 0x000fe80000000800 */
[----:B------:R-:W-:Y:S04]  /*1aa0*/  STS [R147+0x2a0], R136 ;  /* 0x0002a08893007388 */ /* 0x000fe80000000800 */
[----:B------:R-:W-:Y:S04]  /*1ab0*/  STS [R147+0x30], R135 ;  /* 0x0000308793007388 */ /* 0x000fe80000000800 */
[----:B------:R-:W-:Y:S04]  /*1ac0*/  STS [R147+0x2b0], R134 ;  /* 0x0002b08693007388 */ /* 0x000fe80000000800 */
[----:B------:R-:W-:Y:S06]  /*1ad0*/  BAR.SYNC 0x0 ;  /* 0x0000000000007b1d */ /* 0x000fec0000000000 */
[----:B------:R-:W1:Y:S04]  /*1ae0*/  LDS.128 R112, [R146] ;  /* 0x0000000092707984 */ /* 0x000e680000000c00 */
[----:B------:R-:W2:Y:S04]  /*1af0*/  LDS.128 R68, [R146+0xa00] ;  /* 0x000a000092447984 */ /* 0x000ea80000000c00 */
[----:B------:R-:W-:Y:S04]  /*1b00*/  LDSM.16.M88.4 R72, [R145] ;  /* 0x000000009148783b */ /* 0x000fe80000000200 */
[----:B------:R-:W-:Y:S04]  /*1b10*/  LDSM.16.M88.4 R108, [R144] ;  /* 0x00000000906c783b */ /* 0x000fe80000000200 */
[----:B------:R-:W-:Y:S04]  /*1b20*/  LDSM.16.M88.4 R92, [R142] ;  /* 0x000000008e5c783b */ /* 0x000fe80000000200 */
[----:B------:R-:W-:Y:S04]  /*1b30*/  LDSM.16.M88.4 R64, [R140] ;  /* 0x000000008c40783b */ /* 0x000fe80000000200 */
[----:B-1----:R-:W-:Y:S04]  /*1b40*/  @!P0 STG.E.128 [R118.64+0x4000], R112 ;  /* 0x0040007076008986 */ /* 0x002fe8000c101d06 */
[----:B--2---:R-:W-:Y:S04]  /*1b50*/  @!P0 STG.E.128 [R116.64+0x4000], R68 ;  /* 0x0040004474008986 */ /* 0x004fe8000c101d06 */
        /* <DEDUP_REMOVED lines=10> */
[----:B------:R-:W1:Y:S04]  /*1c00*/  LDS R69, [R60] ;  /* 0x000000003c457984 */ /* 0x000e680000000800 */
[----:B------:R-:W2:Y:S04]  /*1c10*/  LDS R71, [R60+0x44] ;  /* 0x000044003c477984 */ /* 0x000ea80000000800 */
[----:B------:R-:W3:Y:S04]  /*1c20*/  LDS R117, [R60+0x440] ;  /* 0x000440003c757984 */ /* 0x000ee80000000800 */
[----:B------:R-:W4:Y:S04]  /*1c30*/  LDS R119, [R60+0x484] ;  /* 0x000484003c777984 */ /* 0x000f280000000800 */
[----:B------:R-:W4:Y:S04]  /*1c40*/  LDS R165, [R60+0x880] ;  /* 0x000880003ca57984 */ /* 0x000f280000000800 */
[----:B------:R-:W4:Y:S04]  /*1c50*/  LDS R167, [R60+0x8c4] ;  /* 0x0008c4003ca77984 */ /* 0x000f280000000800 */
[----:B------:R-:W4:Y:S04]  /*1c60*/  LDS R169, [R60+0xcc0] ;  /* 0x000cc0003ca97984 */ /* 0x000f280000000800 */
[----:B------:R-:W4:Y:S04]  /*1c70*/  LDS R171, [R60+0xd04] ;  /* 0x000d04003cab7984 */ /* 0x000f280000000800 */
[----:B------:R-:W-:Y:S06]  /*1c80*/  BAR.SYNC 0x0 ;  /* 0x0000000000007b1d */ /* 0x000fec0000000000 */
[----:B-1----:R-:W-:Y:S04]  /*1c90*/  STS [R58+0x9000], R69 ;  /* 0x009000453a007388 */ /* 0x002fe80000000800 */
[----:B--2---:R-:W-:Y:S04]  /*1ca0*/  STS [R56+0x9000], R71 ;  /* 0x0090004738007388 */ /* 0x004fe80000000800 */
[----:B---3--:R-:W-:Y:S04]  /*1cb0*/  STS [R54+0x9000], R117 ;  /* 0x0090007536007388 */ /* 0x008fe80000000800 */
[----:B----4-:R-:W-:Y:S04]  /*1cc0*/  STS [R52+0x9000], R119 ;  /* 0x0090007734007388 */ /* 0x010fe80000000800 */
[----:B------:R-:W-:Y:S04]  /*1cd0*/  STS [R50+0x9000], R165 ;  /* 0x009000a532007388 */ /* 0x000fe80000000800 */
[----:B------:R-:W-:Y:S04]  /*1ce0*/  STS [R48+0x9000], R167 ;  /* 0x009000a730007388 */ /* 0x000fe80000000800 */
[----:B------:R-:W-:Y:S04]  /*1cf0*/  STS [R46+0x9000], R169 ;  /* 0x009000a92e007388 */ /* 0x000fe80000000800 */
[----:B------:R-:W-:Y:S04]  /*1d00*/  STS [R44+0x9000], R171 ;  /* 0x009000ab2c007388 */ /* 0x000fe80000000800 */
[----:B------:R-:W-:Y:S06]  /*1d10*/  BAR.SYNC 0x0 ;  /* 0x0000000000007b1d */ /* 0x000fec0000000000 */
[----:B------:R-:W1:Y:S04]  /*1d20*/  LDSM.16.MT88.4 R128, [R42+0x9000] ;  /* 0x009000002a80783b */ /* 0x000e680000004200 */
[----:B------:R-:W2:Y:S04]  /*1d30*/  LDSM.16.MT88.4 R112, [R40+0x9000] ;  /* 0x009000002870783b */ /* 0x000ea80000004200 */
[----:B------:R-:W3:Y:S01]  /*1d40*/  LDSM.16.MT88.4 R120, [R42+0x9400] ;  /* 0x009400002a78783b */ /* 0x000ee20000004200 */
[C---:B-1----:R-:W5:Y:S08]  /*1d50*/  HMMA.16816.F32 R68, R72.reuse, R128, RZ ;  /* 0x000000804844723c */ /* 0x042f7000000018ff */
[C---:B------:R-:W5:Y:S08]  /*1d60*/  HMMA.16816.F32 R128, R72.reuse, R130, RZ ;  /* 0x000000824880723c */ /* 0x040f7000000018ff */
[C---:B--2---:R-:W5:Y:S08]  /*1d70*/  HMMA.16816.F32 R116, R72.reuse, R112, RZ ;  /* 0x000000704874723c */ /* 0x044f7000000018ff */
[----:B------:R5:W5:Y:S02]  /*1d80*/  HMMA.16816.F32 R72, R72, R114, RZ ;  /* 0x000000724848723c */ /* 0x000b6400000018ff */
[----:B-----5:R-:W1:Y:S06]  /*1d90*/  LDSM.16.MT88.4 R112, [R40+0x9400] ;  /* 0x009400002870783b */ /* 0x020e6c0000004200 */
[C---:B---3--:R-:W5:Y:S08]  /*1da0*/  HMMA.16816.F32 R68, R108.reuse, R120, R68 ;  /* 0x000000786c44723c */ /* 0x048f700000001844 */
[C---:B------:R-:W5:Y:S08]  /*1db0*/  HMMA.16816.F32 R128, R108.reuse, R122, R128 ;  /* 0x0000007a6c80723c */ /* 0x040f700000001880 */
[C---:B-1----:R-:W5:Y:S08]  /*1dc0*/  HMMA.16816.F32 R116, R108.reuse, R112, R116 ;  /* 0x000000706c74723c */ /* 0x042f700000001874 */
[----:B------:R5:W5:Y:S02]  /*1dd0*/  HMMA.16816.F32 R72, R108, R114, R72 ;  /* 0x000000726c48723c */ /* 0x000b640000001848 */
[----:B-----5:R-:W1:Y:S04]  /*1de0*/  LDSM.16.MT88.4 R112, [R42+0x9800] ;  /* 0x009800002a70783b */ /* 0x020e680000004200 */
[----:B------:R-:W2:Y:S02]  /*1df0*/  LDSM.16.MT88.4 R108, [R40+0x9800] ;  /* 0x00980000286c783b */ /* 0x000ea40000004200 */
[C---:B-1----:R-:W5:Y:S08]  /*1e00*/  HMMA.16816.F32 R68, R92.reuse, R112, R68 ;  /* 0x000000705c44723c */ /* 0x042f700000001844 */
[C---:B------:R5:W5:Y:S02]  /*1e10*/  HMMA.16816.F32 R128, R92.reuse, R114, R128 ;  /* 0x000000725c80723c */ /* 0x040b640000001880 */
[----:B-----5:R-:W1:Y:S06]  /*1e20*/  LDSM.16.MT88.4 R112, [R42+0x9c00] ;  /* 0x009c00002a70783b */ /* 0x020e6c0000004200 */
[C---:B--2---:R-:W5:Y:S08]  /*1e30*/  HMMA.16816.F32 R116, R92.reuse, R108, R116 ;  /* 0x0000006c5c74723c */ /* 0x044f700000001874 */
[----:B------:R5:W5:Y:S02]  /*1e40*/  HMMA.16816.F32 R92, R92, R110, R72 ;  /* 0x0000006e5c5c723c */ /* 0x000b640000001848 */
[----:B-----5:R-:W2:Y:S06]  /*1e50*/  LDSM.16.MT88.4 R108, [R40+0x9c00] ;  /* 0x009c0000286c783b */ /* 0x020eac0000004200 */
[C---:B-1----:R5:W5:Y:S02]  /*1e60*/  HMMA.16816.F32 R72, R64.reuse, R112, R68 ;  /* 0x000000704048723c */ /* 0x042b640000001844 */
[----:B-----5:R-:W-:Y:S06]  /*1e70*/  LDSM.16.M88.4 R68, [R140+0x2000] ;  /* 0x002000008c44783b */ /* 0x020fec0000000200 */
[C---:B------:R5:W5:Y:S02]  /*1e80*/  HMMA.16816.F32 R128, R64.reuse, R114, R128 ;  /* 0x000000724080723c */ /* 0x040b640000001880 */
[----:B-----5:R-:W-:Y:S06]  /*1e90*/  LDSM.16.M88.4 R112, [R145+0x2000] ;  /* 0x002000009170783b */ /* 0x020fec0000000200 */
[C---:B--2---:R-:W5:Y:S08]  /*1ea0*/  HMMA.16816.F32 R120, R64.reuse, R108, R116 ;  /* 0x0000006c4078723c */ /* 0x044f700000001874 */
[----:B------:R5:W5:Y:S02]  /*1eb0*/  HMMA.16816.F32 R64, R64, R110, R92 ;  /* 0x0000006e4040723c */ /* 0x000b64000000185c */
[----:B-----5:R-:W-:Y:S04]  /*1ec0*/  LDSM.16.M88.4 R92, [R144+0x2000] ;  /* 0x00200000905c783b */ /* 0x020fe80000000200 */
[----:B------:R-:W-:Y:S04]  /*1ed0*/  LDSM.16.M88.4 R108, [R142+0x2000] ;  /* 0x002000008e6c783b */ /* 0x000fe80000000200 */
        /* <DEDUP_REMOVED lines=29> */
[----:B------:R-:W2:Y:S01]  /*20b0*/  LDSM.16.MT88.4 R116, [R40+0x9000] ;  /* 0x009000002874783b */ /* 0x000ea20000004200 */
[C---:B-1----:R-:W5:Y:S08]  /*20c0*/  HMMA.16816.F32 R72, R112.reuse, R132, R72 ;  /* 0x000000847048723c */ /* 0x042f700000001848 */
[C---:B------:R5:W5:Y:S02]  /*20d0*/  HMMA.16816.F32 R128, R112.reuse, R134, R128 ;  /* 0x000000867080723c */ /* 0x040b640000001880 */
[----:B-----5:R-:W1:Y:S06]  /*20e0*/  LDSM.16.MT88.4 R132, [R42+0x9400] ;  /* 0x009400002a84783b */ /* 0x020e6c0000004200 */
[C---:B--2---:R-:W5:Y:S08]  /*20f0*/  HMMA.16816.F32 R120, R112.reuse, R116, R120 ;  /* 0x000000747078723c */ /* 0x044f700000001878 */
[----:B------:R5:W5:Y:S02]  /*2100*/  HMMA.16816.F32 R64, R112, R118, R64 ;  /* 0x000000767040723c */ /* 0x000b640000001840 */
[----:B-----5:R-:W2:Y:S04]  /*2110*/  LDSM.16.MT88.4 R112, [R40+0x9400] ;  /* 0x009400002870783b */ /* 0x020ea80000004200 */
[----:B------:R-:W3:Y:S02]  /*2120*/  LDSM.16.MT88.4 R116, [R42+0x9800] ;  /* 0x009800002a74783b */ /* 0x000ee40000004200 */
[C---:B-1----:R-:W5:Y:S08]  /*2130*/  HMMA.16816.F32 R72, R92.reuse, R132, R72 ;  /* 0x000000845c48723c */ /* 0x042f700000001848 */
[C---:B------:R5:W5:Y:S02]  /*2140*/  HMMA.16816.F32 R128, R92.reuse, R134, R128 ;  /* 0x000000865c80723c */ /* 0x040b640000001880 */
[----:B-----5:R-:W1:Y:S06]  /*2150*/  LDSM.16.MT88.4 R132, [R40+0x9800] ;  /* 0x009800002884783b */ /* 0x020e6c0000004200 */
[C---:B--2---:R5:W5:Y:S02]  /*2160*/  HMMA.16816.F32 R120, R92.reuse, R112, R120 ;  /* 0x000000705c78723c */ /* 0x044b640000001878 */
[----:B-----5:R-:W-:Y:S04]  /*2170*/  LDS R112, [R38] ;  /* 0x0000000026707984 */ /* 0x020fe80000000800 */
[----:B------:R-:W-:Y:S02]  /*2180*/  LDS R113, [R38+0x200] ;  /* 0x0002000026717984 */ /* 0x000fe40000000800 */
[----:B------:R5:W5:Y:S02]  /*2190*/  HMMA.16816.F32 R64, R92, R114, R64 ;  /* 0x000000725c40723c */ /* 0x000b640000001840 */
[----:B-----5:R-:W2:Y:S04]  /*21a0*/  LDSM.16.MT88.4 R92, [R42+0x9c00] ;  /* 0x009c00002a5c783b */ /* 0x020ea80000004200 */
[----:B------:R-:W-:Y:S02]  /*21b0*/  LDS R114, [R38+0x10] ;  /* 0x0000100026727984 */ /* 0x000fe40000000800 */
[C---:B---3--:R-:W5:Y:S02]  /*21c0*/  HMMA.16816.F32 R72, R108.reuse, R116, R72 ;  /* 0x000000746c48723c */ /* 0x048f640000001848 */
[----:B------:R-:W-:Y:S06]  /*21d0*/  LDS R115, [R20+0x6200] ;  /* 0x0062000014737984 */ /* 0x000fec0000000800 */
[C---:B------:R-:W5:Y:S08]  /*21e0*/  HMMA.16816.F32 R128, R108.reuse, R118, R128 ;  /* 0x000000766c80723c */ /* 0x040f700000001880 */
[C---:B-1----:R-:W5:Y:S08]  /*21f0*/  HMMA.16816.F32 R120, R108.reuse, R132, R120 ;  /* 0x000000846c78723c */ /* 0x042f700000001878 */
[----:B------:R5:W5:Y:S02]  /*2200*/  HMMA.16816.F32 R108, R108, R134, R64 ;  /* 0x000000866c6c723c */ /* 0x000b640000001840 */
[----:B-----5:R-:W1:Y:S06]  /*2210*/  LDSM.16.MT88.4 R64, [R40+0x9c00] ;  /* 0x009c00002840783b */ /* 0x020e6c0000004200 */
[C---:B--2---:R5:W5:Y:S02]  /*2220*/  HMMA.16816.F32 R72, R68.reuse, R92, R72 ;  /* 0x0000005c4448723c */ /* 0x044b640000001848 */
[----:B-----5:R-:W2:Y:S04]  /*2230*/  LDS R92, [R18+0x6200] ;  /* 0x00620000125c7984 */ /* 0x020ea80000000800 */
[----:B------:R-:W-:Y:S02]  /*2240*/  LDS R93, [R38+0x20] ;  /* 0x00002000265d7984 */ /* 0x000fe40000000800 */
[C---:B------:R5:W5:Y:S02]  /*2250*/  HMMA.16816.F32 R128, R68.reuse, R94, R128 ;  /* 0x0000005e4480723c */ /* 0x040b640000001880 */
[----:B-----5:R-:W3:Y:S04]  /*2260*/  LDS R94, [R38+0x30] ;  /* 0x00003000265e7984 */ /* 0x020ee80000000800 */
[----:B------:R-:W4:Y:S02]  /*2270*/  LDS R95, [R22+0x6200] ;  /* 0x00620000165f7984 */ /* 0x000f240000000800 */
[C---:B-1----:R5:W5:Y:S07]  /*2280*/  HMMA.16816.F32 R120, R68.reuse, R64, R120 ;  /* 0x000000404478723c */ /* 0x042b6e0000001878 */
[--C-:B-----5:R-:W-:Y:S01]  /*2290*/  HADD2.F32 R65, -RZ, R112.reuse.H0_H0 ;  /* 0x20000070ff417230 */ /* 0x120fe20000004100 */
[----:B------:R5:W5:Y:S01]  /*22a0*/  HMMA.16816.F32 R108, R68, R66, R108 ;  /* 0x00000042446c723c */ /* 0x000b62000000186c */
[----:B------:R-:W-:-:S02]  /*22b0*/  HADD2.F32 R112, -RZ, R112.H1_H1 ;  /* 0x30000070ff707230 */ /* 0x000fc40000004100 */
[--C-:B------:R-:W-:Y:S01]  /*22c0*/  HADD2.F32 R64, -RZ, R113.reuse.H1_H1 ;  /* 0x30000071ff407230 */ /* 0x100fe20000004100 */
[----:B------:R-:W-:Y:S02]  /*22d0*/  FADD R65, -R72, R65 ;  /* 0x0000004148417221 */ /* 0x000fe40000000100 */
[----:B------:R-:W-:Y:S01]  /*22e0*/  FADD R112, -R73, R112 ;  /* 0x0000007049707221 */ /* 0x000fe20000000100 */
[--C-:B-----5:R-:W-:Y:S01]  /*22f0*/  HADD2.F32 R69, -RZ, R114.reuse.H0_H0 ;  /* 0x20000072ff457230 */ /* 0x120fe20000004100 */
[----:B------:R-:W-:Y:S01]  /*2300*/  FADD R64, -R75, R64 ;  /* 0x000000404b407221 */ /* 0x000fe20000000100 */
[----:B------:R-:W-:Y:S02]  /*2310*/  HADD2.F32 R67, -RZ, R113.H0_H0 ;  /* 0x20000071ff437230 */ /* 0x000fe40000004100 */
[----:B------:R-:W-:Y:S01]  /*2320*/  HADD2.F32 R114, -RZ, R114.H1_H1 ;  /* 0x30000072ff727230 */ /* 0x000fe20000004100 */
[----:B------:R-:W-:Y:S01]  /*2330*/  FADD R69, -R128, R69 ;  /* 0x0000004580457221 */ /* 0x000fe20000000100 */
[----:B------:R-:W-:Y:S01]  /*2340*/  F2FP.PACK_AB R116, R112, R65 ;  /* 0x000000417074723e */ /* 0x000fe200000000ff */
[----:B------:R-:W-:Y:S01]  /*2350*/  FADD R67, -R74, R67 ;  /* 0x000000434a437221 */ /* 0x000fe20000000100 */
[----:B--2---:R-:W-:Y:S01]  /*2360*/  HADD2.F32 R65, -RZ, R92.H0_H0 ;  /* 0x2000005cff417230 */ /* 0x004fe20000004100 */
[----:B------:R-:W-:Y:S01]  /*2370*/  FADD R114, -R129, R114 ;  /* 0x0000007281727221 */ /* 0x000fe20000000100 */
[----:B---3--:R-:W-:Y:S01]  /*2380*/  HADD2.F32 R71, -RZ, R94.H0_H0 ;  /* 0x2000005eff477230 */ /* 0x008fe20000004100 */
[----:B------:R-:W-:Y:S06]  /*2390*/  BAR.SYNC 0x0 ;  /* 0x0000000000007b1d */ /* 0x000fec0000000000 */
[----:B------:R-:W-:Y:S01]  /*23a0*/  F2FP.PACK_AB R117, R64, R67 ;  /* 0x000000434075723e */ /* 0x000fe200000000ff */
[----:B------:R-:W-:Y:S01]  /*23b0*/  HADD2.F32 R92, -RZ, R92.H1_H1 ;  /* 0x3000005cff5c7230 */ /* 0x000fe20000004100 */
[----:B------:R-:W-:Y:S01]  /*23c0*/  F2FP.PACK_AB R118, R114, R69 ;  /* 0x000000457276723e */ /* 0x000fe200000000ff */
[--C-:B------:R-:W-:Y:S01]  /*23d0*/  HADD2.F32 R67, -RZ, R93.reuse.H0_H0 ;  /* 0x2000005dff437230 */ /* 0x100fe20000004100 */
[----:B------:R-:W-:Y:S01]  /*23e0*/  FADD R65, -R130, R65 ;  /* 0x0000004182417221 */ /* 0x000fe20000000100 */
[----:B------:R-:W-:Y:S01]  /*23f0*/  HADD2.F32 R64, -RZ, R93.H1_H1 ;  /* 0x3000005dff407230 */ /* 0x000fe20000004100 */
[----:B------:R-:W-:Y:S01]  /*2400*/  FADD R92, -R131, R92 ;  /* 0x0000005c835c7221 */ /* 0x000fe20000000100 */
[--C-:B------:R-:W-:Y:S01]  /*2410*/  HADD2.F32 R69, -RZ, R115.reuse.H0_H0 ;  /* 0x20000073ff457230 */ /* 0x100fe20000004100 */
[----:B------:R-:W-:Y:S01]  /*2420*/  FADD R67, -R120, R67 ;  /* 0x0000004378437221 */ /* 0x000fe20000000100 */
[----:B------:R-:W-:Y:S01]  /*2430*/  HADD2.F32 R66, -RZ, R115.H1_H1 ;  /* 0x30000073ff427230 */ /* 0x000fe20000004100 */
[----:B------:R-:W-:Y:S01]  /*2440*/  FADD R64, -R121, R64 ;  /* 0x0000004079407221 */ /* 0x000fe20000000100 */
[----:B------:R-:W-:Y:S01]  /*2450*/  HADD2.F32 R94, -RZ, R94.H1_H1 ;  /* 0x3000005eff5e7230 */ /* 0x000fe20000004100 */
[----:B------:R-:W-:Y:S01]  /*2460*/  FADD R69, -R122, R69 ;  /* 0x000000457a457221 */ /* 0x000fe20000000100 */
[--C-:B----4-:R-:W-:Y:S01]  /*2470*/  HADD2.F32 R73, -RZ, R95.reuse.H0_H0 ;  /* 0x2000005fff497230 */ /* 0x110fe20000004100 */
[----:B------:R-:W-:Y:S01]  /*2480*/  FADD R66, -R123, R66 ;  /* 0x000000427b427221 */ /* 0x000fe20000000100 */
[----:B------:R-:W-:Y:S01]  /*2490*/  HADD2.F32 R68, -RZ, R95.H1_H1 ;  /* 0x3000005fff447230 */ /* 0x000fe20000004100 */
[----:B------:R-:W-:Y:S01]  /*24a0*/  FADD R71, -R108, R71 ;  /* 0x000000476c477221 */ /* 0x000fe20000000100 */
[----:B------:R-:W-:Y:S01]  /*24b0*/  FADD R94, -R109, R94 ;  /* 0x0000005e6d5e7221 */ /* 0x000fe20000000100 */
[----:B------:R-:W-:Y:S01]  /*24c0*/  FADD R73, -R110, R73 ;  /* 0x000000496e497221 */ /* 0x000fe20000000100 */
[----:B------:R-:W-:Y:S01]  /*24d0*/  F2FP.PACK_AB R119, R92, R65 ;  /* 0x000000415c77723e */ /* 0x000fe200000000ff */
[----:B------:R-:W-:Y:S01]  /*24e0*/  FADD R68, -R111, R68 ;  /* 0x000000446f447221 */ /* 0x000fe20000000100 */
[----:B------:R-:W-:Y:S01]  /*24f0*/  F2FP.PACK_AB R128, R64, R67 ;  /* 0x000000434080723e */ /* 0x000fe200000000ff */
[----:B------:R-:W-:Y:S01]  /*2500*/  STS [R147], R116 ;  /* 0x0000007493007388 */ /* 0x000fe20000000800 */
[----:B------:R-:W-:-:S02]  /*2510*/  F2FP.PACK_AB R129, R66, R69 ;  /* 0x000000454281723e */ /* 0x000fc400000000ff */
[----:B------:R-:W-:Y:S01]  /*2520*/  F2FP.PACK_AB R130, R94, R71 ;  /* 0x000000475e82723e */ /* 0x000fe200000000ff */
[----:B------:R-:W-:Y:S01]  /*2530*/  STS [R147+0x280], R117 ;  /* 0x0002807593007388 */ /* 0x000fe20000000800 */
[----:B------:R-:W-:Y:S02]  /*2540*/  F2FP.PACK_AB R131, R68, R73 ;  /* 0x000000494483723e */ /* 0x000fe400000000ff */
[C---:B------:R-:W-:Y:S01]  /*2550*/  IADD3 R112, P2, R0.reuse, R19, RZ ;  /* 0x0000001300707210 */ /* 0x040fe20007f5e0ff */
[----:B------:R-:W-:Y:S01]  /*2560*/  STS [R147+0x10], R118 ;  /* 0x0000107693007388 */ /* 0x000fe20000000800 */
[----:B------:R-:W-:-:S03]  /*2570*/  IADD3 R114, P3, R0, R59, RZ ;  /* 0x0000003b00727210 */ /* 0x000fc60007f7e0ff */
[----:B------:R-:W-:Y:S01]  /*2580*/  STS [R147+0x290], R119 ;  /* 0x0002907793007388 */ /* 0x000fe20000000800 */
[----:B------:R-:W-:Y:S01]  /*2590*/  IMAD.X R113, R14, 0x1, R27, P2 ;  /* 0x000000010e717824 */ /* 0x000fe200010e061b */
[-C--:B------:R-:W-:Y:S01]  /*25a0*/  ISETP.GE.U32.AND P2, PT, R8, R159.reuse, PT ;  /* 0x0000009f0800720c */ /* 0x080fe20003f46070 */
[----:B------:R-:W-:Y:S01]  /*25b0*/  IMAD.X R115, R14, 0x1, R141, P3 ;  /* 0x000000010e737824 */ /* 0x000fe200018e068d */
[----:B------:R-:W-:Y:S02]  /*25c0*/  STS [R147+0x20], R128 ;  /* 0x0000208093007388 */ /* 0x000fe40000000800 */
[----:B------:R-:W-:Y:S02]  /*25d0*/  ISETP.GE.U32.AND.EX P2, PT, R13, R4, PT, P2 ;  /* 0x000000040d00720c */ /* 0x000fe40003f46120 */
[----:B------:R-:W-:Y:S04]  /*25e0*/  STS [R147+0x2a0], R129 ;  /* 0x0002a08193007388 */ /* 0x000fe80000000800 */
[----:B------:R-:W-:Y:S04]  /*25f0*/  STS [R147+0x30], R130 ;  /* 0x0000308293007388 */ /* 0x000fe80000000800 */
[----:B------:R-:W-:Y:S04]  /*2600*/  STS [R147+0x2b0], R131 ;  /* 0x0002b08393007388 */ /* 0x000fe80000000800 */
[----:B------:R-:W-:Y:S06]  /*2610*/  BAR.SYNC 0x0 ;  /* 0x0000000000007b1d */ /* 0x000fec0000000000 */
[----:B------:R-:W1:Y:S04]  /*2620*/  LDS.128 R92, [R146] ;  /* 0x00000000925c7984 */ /* 0x000e680000000c00 */
[----:B------:R-:W2:Y:S04]  /*2630*/  LDS.128 R72, [R146+0xa00] ;  /* 0x000a000092487984 */ /* 0x000ea80000000c00 */
[----:B------:R-:W-:Y:S04]  /*2640*/  LDSM.16.MT88.4 R108, [R36+0x4000] ;  /* 0x00400000246c783b */ /* 0x000fe80000004200 */
[----:B------:R-:W-:Y:S04]  /*2650*/  LDSM.16.MT88.4 R120, [R36+0x4800] ;  /* 0x004800002478783b */ /* 0x000fe80000004200 */
[----:B------:R-:W-:Y:S04]  /*2660*/  LDSM.16.MT88.4 R64, [R36+0x5000] ;  /* 0x005000002440783b */ /* 0x000fe80000004200 */
[----:B------:R-:W-:Y:S04]  /*2670*/  LDSM.16.MT88.4 R68, [R36+0x5800] ;  /* 0x005800002444783b */ /* 0x000fe80000004200 */
[----:B-1----:R-:W-:Y:S04]  /*2680*/  @P4 STG.E.128 [R112.64], R92 ;  /* 0x0000005c70004986 */ /* 0x002fe8000c101d06 */
[----:B--2---:R-:W-:Y:S04]  /*2690*/  @P1 STG.E.128 [R114.64], R72 ;  /* 0x0000004872001986 */ /* 0x004fe8000c101d06 */
[----:B------:R-:W-:Y:S06]  /*26a0*/  BAR.SYNC 0x0 ;  /* 0x0000000000007b1d */ /* 0x000fec0000000000 */
[----:B------:R-:W-:Y:S01]  /*26b0*/  STS [R62], R116 ;  /* 0x000000743e007388 */ /* 0x000fe20000000800 */
[----:B------:R-:W-:-:S03]  /*26c0*/  ISETP.GE.U32.AND P1, PT, R5, R159, PT ;  /* 0x0000009f0500720c */ /* 0x000fc60003f26070 */
[----:B------:R-:W-:Y:S01]  /*26d0*/  STS [R62+0x220], R117 ;  /* 0x000220753e007388 */ /* 0x000fe20000000800 */
[----:B------:R-:W-:-:S03]  /*26e0*/  ISETP.GE.U32.AND.EX P1, PT, R7, R4, PT, P1 ;  /* 0x000000040700720c */ /* 0x000fc60003f26110 */
        /* <DEDUP_REMOVED lines=27> */
[----:B------:R-:W3:Y:S04]  /*28a0*/  LDSM.16.MT88.4 R112, [R36+0x7000] ;  /* 0x007000002470783b */ /* 0x000ee80000004200 */
[----:B------:R-:W4:Y:S04]  /*28b0*/  LDSM.16.MT88.4 R72, [R42+0x9400] ;  /* 0x009400002a48783b */ /* 0x000f280000004200 */
[----:B------:R-:W-:Y:S04]  /*28c0*/  LDSM.16.MT88.4 R136, [R42+0x9800] ;  /* 0x009800002a88783b */ /* 0x000fe80000004200 */
[----:B------:R-:W-:Y:S04]  /*28d0*/  LDSM.16.MT88.4 R132, [R40+0x9800] ;  /* 0x009800002884783b */ /* 0x000fe80000004200 */
[----:B------:R-:W-:Y:S01]  /*28e0*/  LDSM.16.MT88.4 R128, [R36+0x8000] ;  /* 0x008000002480783b */ /* 0x000fe20000004200 */
[C---:B-1----:R-:W5:Y:S08]  /*28f0*/  HMMA.16816.F32 R96, R108.reuse, R116, R96 ;  /* 0x000000746c60723c */ /* 0x042f700000001860 */
[C---:B------:R-:W5:Y:S08]  /*2900*/  HMMA.16816.F32 R100, R108.reuse, R118, R100 ;  /* 0x000000766c64723c */ /* 0x040f700000001864 */
[C---:B--2---:R-:W5:Y:S08]  /*2910*/  HMMA.16816.F32 R104, R108.reuse, R92, R104 ;  /* 0x0000005c6c68723c */ /* 0x044f700000001868 */
[----:B------:R5:W5:Y:S02]  /*2920*/  HMMA.16816.F32 R108, R108, R94, R76 ;  /* 0x0000005e6c6c723c */ /* 0x000b64000000184c */
[----:B-----5:R-:W1:Y:S06]  /*2930*/  LDSM.16.MT88.4 R76, [R40+0x9400] ;  /* 0x00940000284c783b */ /* 0x020e6c0000004200 */
[C---:B---3--:R-:W-:Y:S08]  /*2940*/  HMMA.16816.F32 R84, R112.reuse, R92, R84 ;  /* 0x0000005c7054723c */ /* 0x048ff00000001854 */
[C---:B------:R5:W-:Y:S02]  /*2950*/  HMMA.16816.F32 R88, R112.reuse, R94, R88 ;  /* 0x0000005e7058723c */ /* 0x040be40000001858 */
[----:B-----5:R-:W2:Y:S06]  /*2960*/  LDSM.16.MT88.4 R92, [R36+0x7800] ;  /* 0x00780000245c783b */ /* 0x020eac0000004200 */
[C---:B------:R-:W5:Y:S08]  /*2970*/  HMMA.16816.F32 R124, R112.reuse, R116, R124 ;  /* 0x00000074707c723c */ /* 0x040f70000000187c */
[----:B------:R5:W5:Y:S02]  /*2980*/  HMMA.16816.F32 R80, R112, R118, R80 ;  /* 0x000000767050723c */ /* 0x000b640000001850 */
[----:B-----5:R-:W3:Y:S05]  /*2990*/  LDSM.16.MT88.4 R116, [R42+0x9c00] ;  /* 0x009c00002a74783b */ /* 0x020eea0000004200 */
[----:B------:R-:W-:Y:S01]  /*29a0*/  SEL R112, RZ, 0x10, P1 ;  /* 0x00000010ff707807 */ /* 0x000fe20000800000 */
[----:B----4-:R-:W5:Y:S01]  /*29b0*/  HMMA.16816.F32 R96, R120, R72, R96 ;  /* 0x000000487860723c */ /* 0x010f620000001860 */
[----:B------:R-:W-:-:S02]  /*29c0*/  SEL R113, RZ, 0x10, P2 ;  /* 0x00000010ff717807 */ /* 0x000fc40001000000 */
[----:B------:R-:W-:Y:S02]  /*29d0*/  SEL R112, R112, RZ, !P6 ;  /* 0x000000ff70707207 */ /* 0x000fe40007000000 */
[C---:B------:R-:W-:Y:S02]  /*29e0*/  IADD3 R164, P2, R0.reuse, R29, RZ ;  /* 0x0000001d00a47210 */ /* 0x040fe40007f5e0ff */
[----:B------:R-:W-:Y:S01]  /*29f0*/  SEL R113, R113, RZ, !P6 ;  /* 0x000000ff71717207 */ /* 0x000fe20007000000 */
[C---:B------:R-:W5:Y:S01]  /*2a00*/  HMMA.16816.F32 R100, R120.reuse, R74, R100 ;  /* 0x0000004a7864723c */ /* 0x040f620000001864 */
[----:B------:R-:W-:Y:S02]  /*2a10*/  IADD3 R166, P1, R0, R53, RZ ;  /* 0x0000003500a67210 */ /* 0x000fe40007f3e0ff */
[----:B------:R-:W-:Y:S01]  /*2a20*/  ISETP.NE.U32.AND P5, PT, R112, RZ, PT ;  /* 0x000000ff7000720c */ /* 0x000fe20003fa5070 */
[C---:B------:R-:W-:Y:S01]  /*2a30*/  IMAD.X R112, R14.reuse, 0x1, R55, P2 ;  /* 0x000000010e707824 */ /* 0x040fe200010e0637 */
[----:B------:R-:W-:Y:S01]  /*2a40*/  ISETP.NE.U32.AND P4, PT, R113, RZ, PT ;  /* 0x000000ff7100720c */ /* 0x000fe20003f85070 */
[----:B------:R-:W-:Y:S01]  /*2a50*/  IMAD.X R113, R14, 0x1, R63, P1 ;  /* 0x000000010e717824 */ /* 0x000fe200008e063f */
[----:B------:R-:W-:Y:S01]  /*2a60*/  IADD3 R166, P2, R166, 0x40000, RZ ;  /* 0x00040000a6a67810 */ /* 0x000fe20007f5e0ff */
[----:B-1----:R-:W5:Y:S01]  /*2a70*/  HMMA.16816.F32 R104, R120, R76, R104 ;  /* 0x0000004c7868723c */ /* 0x002f620000001868 */
[----:B------:R-:W-:-:S02]  /*2a80*/  IADD3 R164, P3, R164, 0x40000, RZ ;  /* 0x00040000a4a47810 */ /* 0x000fc40007f7e0ff */
[----:B------:R-:W-:Y:S01]  /*2a90*/  ISETP.GE.U32.AND P1, PT, R12, R159, PT ;  /* 0x0000009f0c00720c */ /* 0x000fe20003f26070 */
[----:B------:R-:W-:Y:S01]  /*2aa0*/  IMAD.X R167, RZ, RZ, R113, P2 ;  /* 0x000000ffffa77224 */ /* 0x000fe200010e0671 */
[----:B------:R-:W-:Y:S01]  /*2ab0*/  IADD3 R170, P2, R0, R45, RZ ;  /* 0x0000002d00aa7210 */ /* 0x000fe20007f5e0ff */
[----:B------:R-:W-:Y:S01]  /*2ac0*/  IMAD.X R165, RZ, RZ, R112, P3 ;  /* 0x000000ffffa57224 */ /* 0x000fe200018e0670 */
[----:B------:R-:W-:Y:S01]  /*2ad0*/  ISETP.GE.U32.AND P3, PT, R10, R159, PT ;  /* 0x0000009f0a00720c */ /* 0x000fe20003f66070 */
[----:B------:R5:W5:Y:S01]  /*2ae0*/  HMMA.16816.F32 R120, R120, R78, R108 ;  /* 0x0000004e7878723c */ /* 0x000b62000000186c */
[-C--:B------:R-:W-:Y:S01]  /*2af0*/  ISETP.GE.U32.AND.EX P1, PT, R11, R4.reuse, PT, P1 ;  /* 0x000000040b00720c */ /* 0x080fe20003f26110 */
[----:B------:R-:W-:Y:S01]  /*2b00*/  LDSM.16.MT88.4 R112, [R36+0x8800] ;  /* 0x008800002470783b */ /* 0x000fe20000004200 */
[----:B------:R-:W-:-:S04]  /*2b10*/  ISETP.GE.U32.AND.EX P3, PT, R15, R4, PT, P3 ;  /* 0x000000040f00720c */ /* 0x000fc80003f66130 */
[----:B-----5:R-:W-:Y:S01]  /*2b20*/  IMAD.X R110, R14, 0x1, R57, P2 ;  /* 0x000000010e6e7824 */ /* 0x020fe200010e0639 */
[----:B------:R-:W-:Y:S01]  /*2b30*/  IADD3 R168, P2, R0, R37, RZ ;  /* 0x0000002500a87210 */ /* 0x000fe20007f5e0ff */
[C---:B--2---:R5:W5:Y:S01]  /*2b40*/  HMMA.16816.F32 R124, R92.reuse, R72, R124 ;  /* 0x000000485c7c723c */ /* 0x044b62000000187c */
[----:B------:R-:W-:Y:S02]  /*2b50*/  SEL R108, RZ, 0x10, P1 ;  /* 0x00000010ff6c7807 */ /* 0x000fe40000800000 */
[----:B------:R-:W-:Y:S01]  /*2b60*/  IADD3 R168, P1, R168, 0x40000, RZ ;  /* 0x00040000a8a87810 */ /* 0x000fe20007f3e0ff */
[----:B------:R-:W-:Y:S01]  /*2b70*/  IMAD.X R111, R14, 0x1, R43, P2 ;  /* 0x000000010e6f7824 */ /* 0x000fe200010e062b */
[----:B------:R-:W-:Y:S02]  /*2b80*/  SEL R109, RZ, 0x10, P3 ;  /* 0x00000010ff6d7807 */ /* 0x000fe40001800000 */
[----:B------:R-:W-:Y:S01]  /*2b90*/  IADD3 R170, P3, R170, 0x40000, RZ ;  /* 0x00040000aaaa7810 */ /* 0x000fe20007f7e0ff */
[----:B------:R-:W-:Y:S01]  /*2ba0*/  IMAD.X R169, RZ, RZ, R111, P1 ;  /* 0x000000ffffa97224 */ /* 0x000fe200008e066f */
[----:B------:R-:W-:Y:S01]  /*2bb0*/  SEL R108, R108, RZ, !P6 ;  /* 0x000000ff6c6c7207 */ /* 0x000fe20007000000 */
[----:B------:R-:W5:Y:S02]  /*2bc0*/  HMMA.16816.F32 R80, R92, R74, R80 ;  /* 0x0000004a5c50723c */ /* 0x000f640000001850 */
[----:B-----5:R-:W-:Y:S01]  /*2bd0*/  IADD3 R72, P1, R0, R21, RZ ;  /* 0x0000001500487210 */ /* 0x020fe20007f3e0ff */
[----:B------:R-:W-:Y:S01]  /*2be0*/  IMAD.X R171, RZ, RZ, R110, P3 ;  /* 0x000000ffffab7224 */ /* 0x000fe200018e066e */
[----:B------:R-:W-:-:S02]  /*2bf0*/  SEL R109, R109, RZ, !P6 ;  /* 0x000000ff6d6d7207 */ /* 0x000fc40007000000 */
[----:B------:R-:W-:Y:S01]  /*2c00*/  ISETP.NE.U32.AND P3, PT, R108, RZ, PT ;  /* 0x000000ff6c00720c */ /* 0x000fe20003f65070 */
[----:B------:R-:W-:Y:S01]  /*2c10*/  IMAD.X R73, R14, 0x1, R35, P1 ;  /* 0x000000010e497824 */ /* 0x000fe200008e0623 */
[----:B------:R-:W-:Y:S01]  /*2c20*/  ISETP.NE.U32.AND P2, PT, R109, RZ, PT ;  /* 0x000000ff6d00720c */ /* 0x000fe20003f45070 */
[C---:B------:R-:W5:Y:S01]  /*2c30*/  HMMA.16816.F32 R84, R92.reuse, R76, R84 ;  /* 0x0000004c5c54723c */ /* 0x040f620000001854 */
[----:B------:R-:W-:Y:S01]  /*2c40*/  ISETP.LT.U32.AND P1, PT, R16, R159, PT ;  /* 0x0000009f1000720c */ /* 0x000fe20003f21070 */
[----:B------:R-:W1:Y:S03]  /*2c50*/  LDSM.16.MT88.4 R108, [R40+0x9c00] ;  /* 0x009c0000286c783b */ /* 0x000e660000004200 */
[----:B------:R-:W-:Y:S01]  /*2c60*/  ISETP.LT.U32.AND.EX P1, PT, R9, R4, !P0, P1 ;  /* 0x000000040900720c */ /* 0x000fe20004721110 */
[----:B------:R-:W-:Y:S01]  /*2c70*/  @!PT LDS RZ, [RZ] ;  /* 0x00000000fffff984 */ /* 0x000fe20000000800 */
[----:B------:R-:W-:Y:S01]  /*2c80*/  @!PT LDS RZ, [RZ] ;  /* 0x00000000fffff984 */ /* 0x000fe20000000800 */
[----:B------:R-:W-:Y:S01]  /*2c90*/  @!PT LDS RZ, [RZ] ;  /* 0x00000000fffff984 */ /* 0x000fe20000000800 */
[----:B------:R2:W-:Y:S02]  /*2ca0*/  LDGSTS.E.BYPASS.128 [R155], [R164.64], P5 ;  /* 0x00000000a49b7fae */ /* 0x0005e4000a901c46 */
[----:B------:R-:W5:Y:S01]  /*2cb0*/  HMMA.16816.F32 R88, R92, R78, R88 ;  /* 0x0000004e5c58723c */ /* 0x000f620000001858 */
[----:B------:R-:W-:Y:S01]  /*2cc0*/  SEL R172, RZ, 0x10, !P1 ;  /* 0x00000010ffac7807 */ /* 0x000fe20004800000 */
[----:B------:R4:W-:Y:S03]  /*2cd0*/  LDGSTS.E.BYPASS.128 [R154], [R166.64], P4 ;  /* 0x00000000a69a7fae */ /* 0x0009e6000a101c46 */
[----:B------:R-:W-:Y:S01]  /*2ce0*/  SEL R172, R172, RZ, !P6 ;  /* 0x000000ffacac7207 */ /* 0x000fe20007000000 */
[----:B------:R1:W-:Y:S02]  /*2cf0*/  LDGSTS.E.BYPASS.128 [R153], [R170.64], P3 ;  /* 0x00000000aa997fae */ /* 0x0003e40009901c46 */
[C---:B------:R-:W5:Y:S02]  /*2d00*/  HMMA.16816.F32 R96, R64.reuse, R136, R96 ;  /* 0x000000884060723c */ /* 0x040f640000001860 */
[----:B------:R1:W-:Y:S04]  /*2d10*/  LDGSTS.E.BYPASS.128 [R152], [R168.64], P2 ;  /* 0x00000000a8987fae */ /* 0x0003e80009101c46 */
[----:B------:R-:W0:Y:S02]  /*2d20*/  LDGDEPBAR ;  /* 0x00000000000079af */ /* 0x000e240000000000 */
[C---:B------:R-:W5:Y:S02]  /*2d30*/  HMMA.16816.F32 R100, R64.reuse, R138, R100 ;  /* 0x0000008a4064723c */ /* 0x040f640000001864 */
[----:B------:R2:W-:Y:S04]  /*2d40*/  LDGSTS.E.BYPASS.128 [R155+0x2000], [R164.64+0x80], P5 ;  /* 0x02000080a49b7fae */ /* 0x0005e8000a901c46 */
[----:B------:R4:W-:Y:S02]  /*2d50*/  LDGSTS.E.BYPASS.128 [R154+0x2000], [R166.64+0x80], P4 ;  /* 0x02000080a69a7fae */ /* 0x0009e4000a101c46 */
[----:B------:R-:W5:Y:S02]  /*2d60*/  HMMA.16816.F32 R104, R64, R132, R104 ;  /* 0x000000844068723c */ /* 0x000f640000001868 */
[----:B------:R1:W-:Y:S01]  /*2d70*/  LDGSTS.E.BYPASS.128 [R153+0x2000], [R170.64+0x80], P3 ;  /* 0x02000080aa997fae */ /* 0x0003e20009901c46 */
[----:B--2---:R-:W-:-:S03]  /*2d80*/  P2R R164, PR, RZ, 0x2 ;  /* 0x00000002ffa47803 */ /* 0x004fc60000000000 */
[----:B------:R2:W-:Y:S01]  /*2d90*/  LDGSTS.E.BYPASS.128 [R152+0x2000], [R168.64+0x80], P2 ;  /* 0x02000080a8987fae */ /* 0x0005e20009101c46 */
[----:B------:R-:W-:Y:S01]  /*2da0*/  ISETP.NE.U32.AND P1, PT, R172, RZ, PT ;  /* 0x000000ffac00720c */ /* 0x000fe20003f25070 */
[----:B------:R-:W-:Y:S02]  /*2db0*/  HMMA.16816.F32 R120, R64, R134, R120 ;  /* 0x000000864078723c */ /* 0x000fe40000001878 */
[----:B------:R-:W0:Y:S06]  /*2dc0*/  LDGDEPBAR ;  /* 0x00000000000079af */ /* 0x000e2c0000000000 */
[----:B------:R-:W5:Y:S04]  /*2dd0*/  HMMA.16816.F32 R124, R128, R136, R124 ;  /* 0x00000088807c723c */ /* 0x000f68000000187c */
[----:B------:R1:W-:Y:S01]  /*2de0*/  LDGSTS.E.BYPASS.128 [R151+0x6000], [R72.64], P1 ;  /* 0x0600000048977fae */ /* 0x0003e20008901c46 */
[----:B------:R-:W-:-:S03]  /*2df0*/  ISETP.LT.U32.AND P1, PT, R6, R159, PT ;  /* 0x0000009f0600720c */ /* 0x000fc60003f21070 */
[----:B------:R-:W5:Y:S01]  /*2e00*/  HMMA.16816.F32 R80, R128, R138, R80 ;  /* 0x0000008a8050723c */ /* 0x000f620000001850 */
[----:B------:R-:W-:-:S04]  /*2e10*/  ISETP.LT.U32.AND.EX P1, PT, R17, R4, !P0, P1 ;  /* 0x000000041100720c */ /* 0x000fc80004721110 */
[----:B------:R-:W-:-:S03]  /*2e20*/  SEL R165, RZ, 0x10, !P1 ;  /* 0x00000010ffa57807 */ /* 0x000fc60004800000 */
[----:B-----5:R-:W5:Y:S01]  /*2e30*/  HMMA.16816.F32 R84, R128, R132, R84 ;  /* 0x000000848054723c */ /* 0x020f620000001854 */
[----:B------:R-:W-:Y:S02]  /*2e40*/  SEL R165, R165, RZ, !P6 ;  /* 0x000000ffa5a57207 */ /* 0x000fe40007000000 */
[----:B----4-:R-:W-:-:S05]  /*2e50*/  IADD3 R166, P6, R0, R25, RZ ;  /* 0x0000001900a67210 */ /* 0x010fca0007fde0ff */
[----:B------:R-:W-:Y:S01]  /*2e60*/  IMAD.X R167, R14, 0x1, R31, P6 ;  /* 0x000000010ea77824 */ /* 0x000fe200030e061f */
[----:B------:R-:W-:Y:S01]  /*2e70*/  ISETP.NE.U32.AND P6, PT, R165, RZ, PT ;  /* 0x000000ffa500720c */ /* 0x000fe20003fc5070 */
[----:B------:R-:W5:Y:S08]  /*2e80*/  HMMA.16816.F32 R88, R128, R134, R88 ;  /* 0x000000868058723c */ /* 0x000f700000001858 */
[----:B---3--:R5:W5:Y:S04]  /*2e90*/  HMMA.16816.F32 R96, R68, R116, R96 ;  /* 0x000000744460723c */ /* 0x008b680000001860 */
[----:B------:R2:W-:Y:S01]  /*2ea0*/  LDGSTS.E.BYPASS.128 [R150+0x6000], [R166.64], P6 ;  /* 0x06000000a6967fae */ /* 0x0005e2000b101c46 */
[----:B------:R-:W-:-:S03]  /*2eb0*/  IADD3 R74, P6, R0, R23, RZ ;  /* 0x00000017004a7210 */ /* 0x000fc60007fde0ff */
[----:B------:R-:W0:Y:S01]  /*2ec0*/  LDGDEPBAR ;  /* 0x00000000000079af */ /* 0x000e220000000000 */
[----:B------:R5:W5:Y:S01]  /*2ed0*/  HMMA.16816.F32 R100, R68, R118, R100 ;  /* 0x000000764464723c */ /* 0x000b620000001864 */
[----:B-1----:R-:W-:Y:S01]  /*2ee0*/  IMAD.X R73, R14, 0x1, R51, P6 ;  /* 0x000000010e497824 */ /* 0x002fe200030e0633 */
[----:B------:R-:W-:-:S05]  /*2ef0*/  IADD3 R72, P6, R74, 0x40000, RZ ;  /* 0x000400004a487810 */ /* 0x000fca0007fde0ff */
[----:B------:R-:W-:Y:S01]  /*2f00*/  IMAD.X R73, RZ, RZ, R73, P6 ;  /* 0x000000ffff497224 */ /* 0x000fe200030e0649 */
[----:B------:R-:W-:Y:S01]  /*2f10*/  IADD3 R74, P6, R0, R49, RZ ;  /* 0x00000031004a7210 */ /* 0x000fe20007fde0ff */
[----:B------:R5:W5:Y:S03]  /*2f20*/  HMMA.16816.F32 R104, R68, R108, R104 ;  /* 0x0000006c4468723c */ /* 0x000b660000001868 */
[----:B------:R2:W-:Y:S01]  /*2f30*/  LDGSTS.E.BYPASS.128 [R155+0x4000], [R72.64], P5 ;  /* 0x04000000489b7fae */ /* 0x0005e2000a901c46 */
[----:B------:R-:W-:Y:S01]  /*2f40*/  IMAD.X R75, R14, 0x1, R61, P6 ;  /* 0x000000010e4b7824 */ /* 0x000fe200030e063d */
[----:B------:R-:W-:-:S03]  /*2f50*/  IADD3 R74, P6, R74, 0x40000, RZ ;  /* 0x000400004a4a7810 */ /* 0x000fc60007fde0ff */
[----:B------:R5:W5:Y:S02]  /*2f60*/  HMMA.16816.F32 R124, R112, R116, R124 ;  /* 0x00000074707c723c */ /* 0x000b64000000187c */
[----:B------:R-:W-:Y:S01]  /*2f70*/  IMAD.X R75, RZ, RZ, R75, P6 ;  /* 0x000000ffff4b7224 */ /* 0x000fe200030e064b */
[----:B------:R-:W-:-:S04]  /*2f80*/  IADD3 R94, P6, R0, R41, RZ ;  /* 0x00000029005e7210 */ /* 0x000fc80007fde0ff */
[----:B------:R2:W-:Y:S01]  /*2f90*/  LDGSTS.E.BYPASS.128 [R154+0x4000], [R74.64], P4 ;  /* 0x040000004a9a7fae */ /* 0x0005e2000a101c46 */
[----:B------:R-:W-:Y:S01]  /*2fa0*/  IMAD.X R76, R14, 0x1, R47, P6 ;  /* 0x000000010e4c7824 */ /* 0x000fe200030e062f */
[----:B------:R-:W-:Y:S01]  /*2fb0*/  IADD3 R94, P6, R94, 0x40000, RZ ;  /* 0x000400005e5e7810 */ /* 0x000fe20007fde0ff */
[----:B------:R5:W5:Y:S04]  /*2fc0*/  HMMA.16816.F32 R80, R112, R118, R80 ;  /* 0x000000767050723c */ /* 0x000b680000001850 */
[----:B------:R-:W-:Y:S01]  /*2fd0*/  IMAD.X R95, RZ, RZ, R76, P6 ;  /* 0x000000ffff5f7224 */ /* 0x000fe200030e064c */
[----:B------:R-:W-:-:S03]  /*2fe0*/  IADD3 R92, P6, R0, R33, RZ ;  /* 0x00000021005c7210 */ /* 0x000fc60007fde0ff */
[----:B-----5:R5:W5:Y:S01]  /*2ff0*/  HMMA.16816.F32 R84, R112, R108, R84 ;  /* 0x0000006c7054723c */ /* 0x020b620000001854 */
[----:B------:R2:W-:Y:S01]  /*3000*/  LDGSTS.E.BYPASS.128 [R153+0x4000], [R94.64], P3 ;  /* 0x040000005e997fae */ /* 0x0005e20009901c46 */
[----:B------:R-:W-:Y:S01]  /*3010*/  IMAD.X R76, R14, 0x1, R39, P6 ;  /* 0x000000010e4c7824 */ /* 0x000fe200030e0627 */
[----:B------:R-:W-:-:S05]  /*3020*/  IADD3 R92, P6, R92, 0x40000, RZ ;  /* 0x000400005c5c7810 */ /* 0x000fca0007fde0ff */
[----:B------:R-:W-:Y:S01]  /*3030*/  IMAD.X R93, RZ, RZ, R76, P6 ;  /* 0x000000ffff5d7224 */ /* 0x000fe200030e064c */
[-C--:B------:R5:W5:Y:S04]  /*3040*/  HMMA.16816.F32 R88, R112, R110.reuse, R88 ;  /* 0x0000006e7058723c */ /* 0x080b680000001858 */
[----:B------:R2:W-:Y:S04]  /*3050*/  LDGSTS.E.BYPASS.128 [R152+0x4000], [R92.64], P2 ;  /* 0x040000005c987fae */ /* 0x0005e80009101c46 */
[----:B------:R-:W0:Y:S01]  /*3060*/  LDGDEPBAR ;  /* 0x00000000000079af */ /* 0x000e220000000000 */
[----:B------:R5:W5:Y:S03]  /*3070*/  HMMA.16816.F32 R76, R68, R110, R120 ;  /* 0x0000006e444c723c */ /* 0x000b660000001878 */
[----:B------:R-:W-:Y:S06]  /*3080*/  BAR.SYNC 0x0 ;  /* 0x0000000000007b1d */ /* 0x000fec0000000000 */
[----:B------:R-:W-:Y:S01]  /*3090*/  @!PT LDS RZ, [RZ] ;  /* 0x00000000fffff984 */ /* 0x000fe20000000800 */
[----:B------:R-:W-:Y:S01]  /*30a0*/  @!PT LDS RZ, [RZ] ;  /* 0x00000000fffff984 */ /* 0x000fe20000000800 */
[----:B------:R-:W-:Y:S01]  /*30b0*/  @!PT LDS RZ, [RZ] ;  /* 0x00000000fffff984 */ /* 0x000fe20000000800 */
[----:B------:R2:W-:Y:S01]  /*30c0*/  LDGSTS.E.BYPASS.128 [R155+0x7000], [R72.64+0x80], P5 ;  /* 0x07000080489b7fae */ /* 0x0005e2000a901c46 */
[----:B------:R-:W-:-:S03]  /*30d0*/  IADD3 R12, P5, R12, 0x40, RZ ;  /* 0x000000400c0c7810 */ /* 0x000fc60007fbe0ff */
[----:B------:R2:W-:Y:S01]  /*30e0*/  LDGSTS.E.BYPASS.128 [R154+0x7000], [R74.64+0x80], P4 ;  /* 0x070000804a9a7fae */ /* 0x0005e2000a101c46 */
[----:B------:R-:W-:Y:S01]  /*30f0*/  IADD3 R0, P4, R0, 0x40000, RZ ;  /* 0x0004000000007810 */ /* 0x000fe20007f9e0ff */
[----:B------:R-:W-:Y:S01]  /*3100*/  IMAD.X R11, RZ, RZ, R11, P5 ;  /* 0x000000ffff0b7224 */ /* 0x000fe200028e060b */
[----:B------:R-:W-:Y:S01]  /*3110*/  IADD3 R5, P5, R5, 0x40, RZ ;  /* 0x0000004005057810 */ /* 0x000fe20007fbe0ff */
        /* <DEDUP_REMOVED lines=8> */
[----:B------:R-:W0:Y:S01]  /*31a0*/  LDGDEPBAR ;  /* 0x00000000000079af */ /* 0x000e220000000000 */
[----:B------:R-:W-:Y:S01]  /*31b0*/  IMAD.X R13, RZ, RZ, R13, P4 ;  /* 0x000000ffff0d7224 */ /* 0x000fe200020e060d */
[----:B------:R-:W-:Y:S01]  /*31c0*/  ISETP.LE.AND P4, PT, R149, UR4, PT ;  /* 0x0000000495007c0c */ /* 0x000fe2000bf83270 */
[----:B------:R-:W-:-:S02]  /*31d0*/  IMAD.X R7, RZ, RZ, R7, P5 ;  /* 0x000000ffff077224 */ /* 0x000fc400028e0607 */
[----:B------:R-:W-:Y:S02]  /*31e0*/  IMAD.X R9, RZ, RZ, R9, P3 ;  /* 0x000000ffff097224 */ /* 0x000fe400018e0609 */
[----:B------:R-:W-:Y:S01]  /*31f0*/  IMAD.X R17, RZ, RZ, R17, P2 ;  /* 0x000000ffff117224 */ /* 0x000fe200010e0611 */
[----:B------:R-:W-:-:S04]  /*3200*/  DEPBAR.LE SB0, 0x0 ;  /* 0x000080000000791a */ /* 0x000fc80000000000 */
[----:B------:R-:W-:Y:S06]  /*3210*/  BAR.SYNC 0x0 ;  /* 0x0000000000007b1d */ /* 0x000fec0000000000 */
[----:B--2--5:R-:W-:Y:S01]  /*3220*/  @P4 CALL.REL.NOINC `(.L_x_1) ;  /* 0x0000001000004944 */ /* 0x024fe20003c00000 */
[----:B------:R-:W-:Y:S05]  /*3230*/  BRA `(.L_x_2) ;  /* 0xffffe59000007947 */ /* 0x000fea000383ffff */
.L_x_1:
[----:B------:R-:W1:Y:S01]  /*3240*/  S2R R2, SR_TID.X ;  /* 0x0000000000027919 */ /* 0x000e620000002100 */
[----:B------:R-:W-:Y:S01]  /*3250*/  IMAD R32, R143, 0x24, R32 ;  /* 0x000000248f207824 */ /* 0x000fe200078e0220 */
[----:B------:R-:W-:-:S04]  /*3260*/  DEPBAR.LE SB0, 0x0 ;  /* 0x000080000000791a */ /* 0x000fc80000000000 */
[C---:B------:R-:W-:Y:S02]  /*3270*/  IMAD R30, R143.reuse, 0x24, R30 ;  /* 0x000000248f1e7824 */ /* 0x040fe400078e021e */
[C---:B------:R-:W-:Y:S02]  /*3280*/  IMAD R28, R143.reuse, 0x24, R28 ;  /* 0x000000248f1c7824 */ /* 0x040fe400078e021c */
[----:B------:R-:W-:Y:S02]  /*3290*/  IMAD R26, R143, 0x24, R26 ;  /* 0x000000248f1a7824 */ /* 0x000fe400078e021a */
[----:B------:R-:W-:Y:S01]  /*32a0*/  IMAD.SHL.U32 R32, R32, 0x4, RZ ;  /* 0x0000000420207824 */ /* 0x000fe200078e00ff */
[----:B------:R-:W-:Y:S06]  /*32b0*/  BAR.SYNC 0x0 ;  /* 0x0000000000007b1d */ /* 0x000fec0000000000 */
[----:B------:R-:W-:Y:S01]  /*32c0*/  IMAD.SHL.U32 R30, R30, 0x4, RZ ;  /* 0x000000041e1e7824 */ /* 0x000fe200078e00ff */
[----:B------:R-:W-:Y:S01]  /*32d0*/  STS.64 [R32], R96 ;  /* 0x0000006020007388 */ /* 0x000fe20000000a00 */
[----:B------:R-:W-:-:S02]  /*32e0*/  IMAD.SHL.U32 R28, R28, 0x4, RZ ;  /* 0x000000041c1c7824 */ /* 0x000fc400078e00ff */
[----:B------:R-:W-:Y:S01]  /*32f0*/  IMAD.SHL.U32 R26, R26, 0x4, RZ ;  /* 0x000000041a1a7824 */ /* 0x000fe200078e00ff */
[C---:B-1--4-:R-:W-:Y:S01]  /*3300*/  LOP3.LUT R3, R2.reuse, 0x1f, RZ, 0xc0, !PT ;  /* 0x0000001f02037812 */ /* 0x052fe200078ec0ff */
[----:B------:R-:W-:Y:S01]  /*3310*/  IMAD.SHL.U32 R0, R2, 0x4, RZ ;  /* 0x0000000402007824 */ /* 0x000fe200078e00ff */
[----:B------:R-:W-:Y:S01]  /*3320*/  STS.64 [R32+0x480], R98 ;  /* 0x0004806220007388 */ /* 0x000fe20000000a00 */
[----:B------:R-:W-:Y:S01]  /*3330*/  SHF.R.U32.HI R4, RZ, 0x3, R2 ;  /* 0x00000003ff047819 */ /* 0x000fe20000011602 */
[----:B------:R-:W-:Y:S01]  /*3340*/  IMAD.MOV.U32 R5, RZ, RZ, 0x4 ;  /* 0x00000004ff057424 */ /* 0x000fe200078e00ff */
[----:B------:R-:W-:Y:S01]  /*3350*/  SHF.R.U32.HI R3, RZ, 0x3, R3 ;  /* 0x00000003ff037819 */ /* 0x000fe20000011603 */
[----:B------:R-:W-:Y:S01]  /*3360*/  STS.64 [R30], R100 ;  /* 0x000000641e007388 */ /* 0x000fe20000000a00 */
[----:B------:R-:W-:-:S03]  /*3370*/  SGXT.U32 R4, R4, 0x3 ;  /* 0x000000030404781a */ /* 0x000fc60000000000 */
[----:B------:R-:W-:Y:S01]  /*3380*/  IMAD R34, R34, 0x4, R3 ;  /* 0x0000000422227824 */ /* 0x000fe200078e0203 */
[----:B------:R-:W-:Y:S01]  /*3390*/  LOP3.LUT R3, R0, 0x1c, RZ, 0xc0, !PT ;  /* 0x0000001c00037812 */ /* 0x000fe200078ec0ff */
[----:B------:R-:W-:Y:S01]  /*33a0*/  STS.64 [R30+0x480], R102 ;  /* 0x000480661e007388 */ /* 0x000fe20000000a00 */
[----:B------:R-:W-:Y:S01]  /*33b0*/  LOP3.LUT R0, R2, 0x40, RZ, 0xc0, !PT ;  /* 0x0000004002007812 */ /* 0x000fe200078ec0ff */
[----:B------:R-:W-:Y:S01]  /*33c0*/  IMAD.SHL.U32 R2, R24, 0x4000, RZ ;  /* 0x0000400018027824 */ /* 0x000fe200078e00ff */
[----:B------:R-:W-:Y:S01]  /*33d0*/  LOP3.LUT R9, R158, R3, RZ, 0xfc, !PT ;  /* 0x000000039e097212 */ /* 0x000fe200078efcff */
[----:B------:R-:W-:Y:S01]  /*33e0*/  IMAD R34, R34, 0x24, R3 ;  /* 0x0000002422227824 */ /* 0x000fe200078e0203 */
[----:B------:R-:W-:Y:S01]  /*33f0*/  STS.64 [R28], R104 ;  /* 0x000000681c007388 */ /* 0x000fe20000000a00 */
[----:B------:R-:W-:Y:S01]  /*3400*/  SHF.R.U32.HI R7, RZ, 0x3, R0 ;  /* 0x00000003ff077819 */ /* 0x000fe20000011600 */
[----:B------:R-:W-:Y:S01]  /*3410*/  IMAD.WIDE R2, R2, R5, c[0x0][0x188] ;  /* 0x0000620002027625 */ /* 0x000fe200078e0205 */
[----:B------:R-:W-:Y:S01]  /*3420*/  ISETP.GE.U32.AND P0, PT, R9, 0x80, PT ;  /* 0x000000800900780c */ /* 0x000fe20003f06070 */
[----:B------:R-:W-:Y:S01]  /*3430*/  STS.64 [R28+0x480], R106 ;  /* 0x0004806a1c007388 */ /* 0x000fe20000000a00 */
[----:B------:R-:W-:Y:S01]  /*3440*/  LOP3.LUT R11, R4, R7, RZ, 0xfc, !PT ;  /* 0x00000007040b7212 */ /* 0x000fe200078efcff */
[----:B------:R-:W-:Y:S01]  /*3450*/  IMAD.SHL.U32 R34, R34, 0x4, RZ ;  /* 0x0000000422227824 */ /* 0x000fe200078e00ff */
[C-C-:B------:R-:W-:Y:S01]  /*3460*/  LOP3.LUT R5, R4.reuse, 0x10, R7.reuse, 0xfe, !PT ;  /* 0x0000001004057812 */ /* 0x140fe200078efe07 */
[----:B------:R-:W-:Y:S01]  /*3470*/  STS.64 [R26], R76 ;  /* 0x0000004c1a007388 */ /* 0x000fe20000000a00 */
[----:B------:R-:W-:-:S02]  /*3480*/  LOP3.LUT R25, R4, 0x20, R7, 0xfe, !PT ;  /* 0x0000002004197812 */ /* 0x000fc400078efe07 */
[----:B------:R-:W-:Y:S01]  /*3490*/  LOP3.LUT R27, R4, 0x30, R7, 0xfe, !PT ;  /* 0x00000030041b7812 */ /* 0x000fe200078efe07 */
[----:B------:R-:W-:Y:S01]  /*34a0*/  STS.64 [R26+0x480], R78 ;  /* 0x0004804e1a007388 */ /* 0x000fe20000000a00 */
[C---:B------:R-:W-:Y:S01]  /*34b0*/  SHF.L.U64.HI R160, R9.reuse, 0x2, R161 ;  /* 0x0000000209a07819 */ /* 0x040fe200000102a1 */
[----:B------:R-:W-:Y:S02]  /*34c0*/  IMAD.SHL.U32 R9, R9, 0x4, RZ ;  /* 0x0000000409097824 */ /* 0x000fe400078e00ff */
[----:B------:R-:W-:Y:S06]  /*34d0*/  BAR.SYNC 0x0 ;  /* 0x0000000000007b1d */ /* 0x000fec0000000000 */
[----:B------:R-:W1:Y:S01]  /*34e0*/  LDS.128 R36, [R34] ;  /* 0x0000000022247984 */ /* 0x000e620000000c00 */
[----:B------:R-:W-:-:S02]  /*34f0*/  LEA R10, P1, R11, R2, 0x9 ;  /* 0x000000020b0a7211 */ /* 0x000fc400078248ff */
[-C--:B------:R-:W-:Y:S01]  /*3500*/  LEA R4, P2, R5, R2.reuse, 0x9 ;  /* 0x0000000205047211 */ /* 0x080fe200078448ff */
[----:B------:R-:W2:Y:S01]  /*3510*/  LDS.128 R12, [R34+0x900] ;  /* 0x00090000220c7984 */ /* 0x000ea20000000c00 */
[----:B------:R-:W-:Y:S02]  /*3520*/  ISETP.GE.U32.AND.EX P0, PT, R161, RZ, PT, P0 ;  /* 0x000000ffa100720c */ /* 0x000fe40003f06100 */
[-C--:B------:R-:W-:Y:S01]  /*3530*/  LEA R6, P3, R25, R2.reuse, 0x9 ;  /* 0x0000000219067211 */ /* 0x080fe200078648ff */
[----:B------:R-:W3:Y:S01]  /*3540*/  LDS.128 R16, [R34+0x1200] ;  /* 0x0012000022107984 */ /* 0x000ee20000000c00 */
[----:B------:R-:W-:Y:S02]  /*3550*/  LEA R8, P4, R27, R2, 0x9 ;  /* 0x000000021b087211 */ /* 0x000fe400078848ff */
[-C--:B------:R-:W-:Y:S01]  /*3560*/  LEA.HI.X R11, R11, R3.reuse, RZ, 0x9, P1 ;  /* 0x000000030b0b7211 */ /* 0x080fe200008f4cff */
[----:B------:R-:W3:Y:S01]  /*3570*/  LDS.128 R20, [R34+0x1b00] ;  /* 0x001b000022147984 */ /* 0x000ee20000000c00 */
[----:B------:R-:W-:-:S02]  /*3580*/  LEA.HI.X R5, R5, R3, RZ, 0x9, P2 ;  /* 0x0000000305057211 */ /* 0x000fc400010f4cff */
[----:B------:R-:W-:Y:S02]  /*3590*/  IADD3 R2, P1, R9, R10, RZ ;  /* 0x0000000a09027210 */ /* 0x000fe40007f3e0ff */
[----:B------:R-:W-:Y:S02]  /*35a0*/  LEA.HI.X R7, R25, R3, RZ, 0x9, P3 ;  /* 0x0000000319077211 */ /* 0x000fe400018f4cff */
[----:B------:R-:W-:Y:S02]  /*35b0*/  IADD3 R4, P2, R4, R9, RZ ;  /* 0x0000000904047210 */ /* 0x000fe40007f5e0ff */
[----:B------:R-:W-:Y:S01]  /*35c0*/  LEA.HI.X R0, R27, R3, RZ, 0x9, P4 ;  /* 0x000000031b007211 */ /* 0x000fe200020f4cff */
[----:B------:R-:W-:Y:S01]  /*35d0*/  IMAD.X R3, R160, 0x1, R11, P1 ;  /* 0x00000001a0037824 */ /* 0x000fe200008e060b */
[-C--:B------:R-:W-:Y:S01]  /*35e0*/  IADD3 R6, P3, R6, R9.reuse, RZ ;  /* 0x0000000906067210 */ /* 0x080fe20007f7e0ff */
[----:B------:R-:W-:Y:S01]  /*35f0*/  IMAD.X R5, R5, 0x1, R160, P2 ;  /* 0x0000000105057824 */ /* 0x000fe200010e06a0 */
[----:B------:R-:W-:-:S03]  /*3600*/  IADD3 R8, P4, R8, R9, RZ ;  /* 0x0000000908087210 */ /* 0x000fc60007f9e0ff */
[--C-:B------:R-:W-:Y:S02]  /*3610*/  IMAD.X R7, R7, 0x1, R160.reuse, P3 ;  /* 0x0000000107077824 */ /* 0x100fe400018e06a0 */
[----:B------:R-:W-:Y:S01]  /*3620*/  IMAD.X R9, R0, 0x1, R160, P4 ;  /* 0x0000000100097824 */ /* 0x000fe200020e06a0 */
[----:B-1----:R-:W-:Y:S04]  /*3630*/  @!P0 STG.E.128 [R2.64], R36 ;  /* 0x0000002402008986 */ /* 0x002fe8000c101d06 */
[----:B--2---:R-:W-:Y:S04]  /*3640*/  @!P0 STG.E.128 [R4.64], R12 ;  /* 0x0000000c04008986 */ /* 0x004fe8000c101d06 */
[----:B---3--:R-:W-:Y:S04]  /*3650*/  @!P0 STG.E.128 [R6.64], R16 ;  /* 0x0000001006008986 */ /* 0x008fe8000c101d06 */
[----:B------:R-:W-:Y:S04]  /*3660*/  @!P0 STG.E.128 [R8.64], R20 ;  /* 0x0000001408008986 */ /* 0x000fe8000c101d06 */
[----:B------:R-:W-:Y:S06]  /*3670*/  BAR.SYNC 0x0 ;  /* 0x0000000000007b1d */ /* 0x000fec0000000000 */
[----:B------:R-:W-:Y:S04]  /*3680*/  STS.64 [R32], R124 ;  /* 0x0000007c20007388 */ /* 0x000fe80000000a00 */
[----:B------:R-:W-:Y:S04]  /*3690*/  STS.64 [R32+0x480], R126 ;  /* 0x0004807e20007388 */ /* 0x000fe80000000a00 */
[----:B------:R-:W-:Y:S04]  /*36a0*/  STS.64 [R30], R80 ;  /* 0x000000501e007388 */ /* 0x000fe80000000a00 */
[----:B------:R-:W-:Y:S04]  /*36b0*/  STS.64 [R30+0x480], R82 ;  /* 0x000480521e007388 */ /* 0x000fe80000000a00 */
[----:B------:R-:W-:Y:S04]  /*36c0*/  STS.64 [R28], R84 ;  /* 0x000000541c007388 */ /* 0x000fe80000000a00 */
[----:B------:R-:W-:Y:S04]  /*36d0*/  STS.64 [R28+0x480], R86 ;  /* 0x000480561c007388 */ /* 0x000fe80000000a00 */
[----:B------:R-:W-:Y:S04]  /*36e0*/  STS.64 [R26], R88 ;  /* 0x000000581a007388 */ /* 0x000fe80000000a00 */
[----:B------:R-:W-:Y:S04]  /*36f0*/  STS.64 [R26+0x480], R90 ;  /* 0x0004805a1a007388 */ /* 0x000fe80000000a00 */
[----:B------:R-:W-:Y:S06]  /*3700*/  BAR.SYNC 0x0 ;  /* 0x0000000000007b1d */ /* 0x000fec0000000000 */
[----:B------:R-:W1:Y:S04]  /*3710*/  LDS.128 R20, [R34] ;  /* 0x0000000022147984 */ /* 0x000e680000000c00 */
[----:B------:R-:W2:Y:S04]  /*3720*/  LDS.128 R12, [R34+0x900] ;  /* 0x00090000220c7984 */ /* 0x000ea80000000c00 */
[----:B------:R-:W3:Y:S04]  /*3730*/  LDS.128 R16, [R34+0x1200] ;  /* 0x0012000022107984 */ /* 0x000ee80000000c00 */
[----:B-1----:R1:W-:Y:S04]  /*3740*/  @!P0 STG.E.128 [R2.64+0x8000], R20 ;  /* 0x0080001402008986 */ /* 0x0023e8000c101d06 */
[----:B--2---:R1:W-:Y:S04]  /*3750*/  @!P0 STG.E.128 [R4.64+0x8000], R12 ;  /* 0x0080000c04008986 */ /* 0x0043e8000c101d06 */
[----:B---3--:R1:W-:Y:S01]  /*3760*/  @!P0 STG.E.128 [R6.64+0x8000], R16 ;  /* 0x0080001006008986 */ /* 0x0083e2000c101d06 */
[----:B------:R-:W-:Y:S05]  /*3770*/  @P0 EXIT ;  /* 0x000000000000094d */ /* 0x000fea0003800000 */
[----:B------:R-:W2:Y:S04]  /*3780*/  LDS.128 R32, [R34+0x1b00] ;  /* 0x001b000022207984 */ /* 0x000ea80000000c00 */
[----:B--2---:R-:W-:Y:S01]  /*3790*/  STG.E.128 [R8.64+0x8000], R32 ;  /* 0x0080002008007986 */ /* 0x004fe2000c101d06 */
[----:B------:R-:W-:Y:S05]  /*37a0*/  EXIT ;  /* 0x000000000000794d */ /* 0x000fea0003800000 */
.L_x_3:
[----:B------:R-:W-:-:S00]  /*37b0*/  BRA `(.L_x_3) ;  /* 0xfffffff000007947 */ /* 0x000fc0000383ffff */
[----:B------:R-:W-:-:S00]  /*37c0*/  NOP ;  /* 0x0000000000007918 */ /* 0x000fc00000000000 */
        /* <DEDUP_REMOVED lines=11> */
.L_x_4:


//--------------------- .nv.shared.chunk_gated_delta_rule_fwd_kernel_h_blockdim64 --------------------------
	.section	.nv.shared.chunk_gated_delta_rule_fwd_kernel_h_blockdim64,"aw",@nobits
	.align	16
